//
// Generated by NVIDIA NVVM Compiler
//
// Compiler Build ID: CL-36424714
// Cuda compilation tools, release 13.0, V13.0.88
// Based on NVVM 20.0.0
//

.version 9.0
.target sm_100
.address_size 64

	// .globl	_Z11init_randomP17curandStateXORWOWmi
.func  (.param .align 16 .b8 func_retval0[16]) __internal_trig_reduction_slowpathd
(
	.param .b64 __internal_trig_reduction_slowpathd_param_0
)
;
.global .align 4 .b8 precalc_xorwow_matrix[102400];
.global .align 4 .b8 precalc_xorwow_offset_matrix[102400];
.global .align 4 .b8 mrg32k3aM1[2304];
.global .align 4 .b8 mrg32k3aM2[2304];
.global .align 4 .b8 mrg32k3aM1SubSeq[2016];
.global .align 4 .b8 mrg32k3aM2SubSeq[2016];
.global .align 4 .b8 mrg32k3aM1Seq[2304];
.global .align 4 .b8 mrg32k3aM2Seq[2304];
.const .align 8 .b8 __cr_lgamma_table[72];
.extern .shared .align 16 .b8 shared_prices[];
.global .align 8 .b8 __cudart_i2opi_d[144] = {8, 93, 141, 31, 177, 95, 251, 107, 234, 146, 82, 138, 247, 57, 7, 61, 123, 241, 229, 235, 199, 186, 39, 117, 45, 234, 95, 158, 102, 63, 70, 79, 183, 9, 203, 39, 207, 126, 54, 109, 31, 109, 10, 90, 139, 17, 47, 239, 15, 152, 5, 222, 255, 151, 248, 31, 59, 40, 249, 189, 139, 95, 132, 156, 244, 57, 83, 131, 57, 214, 145, 57, 65, 126, 95, 180, 38, 112, 156, 233, 132, 68, 187, 46, 245, 53, 130, 232, 62, 167, 41, 177, 28, 235, 29, 254, 28, 146, 209, 9, 234, 46, 73, 6, 224, 210, 77, 66, 58, 110, 36, 183, 97, 197, 187, 222, 171, 99, 81, 254, 65, 144, 67, 60, 153, 149, 98, 219, 192, 221, 52, 245, 209, 87, 39, 252, 41, 21, 68, 78, 110, 131, 249, 162};
.global .align 16 .b8 __cudart_sin_cos_coeffs[128] = {70, 210, 176, 44, 241, 229, 90, 190, 146, 227, 172, 105, 227, 29, 199, 62, 161, 98, 219, 25, 160, 1, 42, 191, 24, 8, 17, 17, 17, 17, 129, 63, 84, 85, 85, 85, 85, 85, 197, 191, 0, 0, 0, 0, 0, 0, 0, 0, 0, 0, 0, 0, 0, 0, 0, 0, 100, 129, 253, 32, 131, 255, 168, 189, 40, 133, 239, 193, 167, 238, 33, 62, 217, 230, 6, 142, 79, 126, 146, 190, 233, 188, 221, 25, 160, 1, 250, 62, 71, 93, 193, 22, 108, 193, 86, 191, 81, 85, 85, 85, 85, 85, 165, 63, 0, 0, 0, 0, 0, 0, 224, 191, 0, 0, 0, 0, 0, 0, 240, 63};

.visible .entry _Z11init_randomP17curandStateXORWOWmi(
	.param .u64 .ptr .align 1 _Z11init_randomP17curandStateXORWOWmi_param_0,
	.param .u64 _Z11init_randomP17curandStateXORWOWmi_param_1,
	.param .u32 _Z11init_randomP17curandStateXORWOWmi_param_2
)
{
	.reg .pred 	%p<25>;
	.reg .b32 	%r<414>;
	.reg .b64 	%rd<19>;

	ld.param.u64 	%rd8, [_Z11init_randomP17curandStateXORWOWmi_param_0];
	ld.param.u64 	%rd9, [_Z11init_randomP17curandStateXORWOWmi_param_1];
	ld.param.u32 	%r183, [_Z11init_randomP17curandStateXORWOWmi_param_2];
	mov.u32 	%r184, %ctaid.x;
	mov.u32 	%r185, %ntid.x;
	mov.u32 	%r186, %tid.x;
	mad.lo.s32 	%r1, %r184, %r185, %r186;
	setp.ge.s32 	%p1, %r1, %r183;
	@%p1 bra 	$L__BB0_44;
	cvta.to.global.u64 	%rd10, %rd8;
	cvt.s64.s32 	%rd18, %r1;
	mul.wide.s32 	%rd11, %r1, 48;
	add.s64 	%rd2, %rd10, %rd11;
	cvt.u32.u64 	%r187, %rd9;
	xor.b32  	%r188, %r187, -1429050551;
	mul.lo.s32 	%r189, %r188, 1099087573;
	{ .reg .b32 tmp; mov.b64 {tmp, %r190}, %rd9; }
	xor.b32  	%r191, %r190, -136515619;
	mul.lo.s32 	%r192, %r191, -1703105765;
	add.s32 	%r193, %r189, %r192;
	add.s32 	%r194, %r193, 6615241;
	add.s32 	%r195, %r189, 123456789;
	st.global.v2.u32 	[%rd2], {%r194, %r195};
	xor.b32  	%r196, %r189, 362436069;
	add.s32 	%r197, %r192, 521288629;
	st.global.v2.u32 	[%rd2+8], {%r196, %r197};
	xor.b32  	%r198, %r192, 88675123;
	add.s32 	%r199, %r189, 5783321;
	st.global.v2.u32 	[%rd2+16], {%r198, %r199};
	setp.eq.s32 	%p2, %r1, 0;
	@%p2 bra 	$L__BB0_43;
	mov.b32 	%r320, 0;
$L__BB0_3:
	and.b64  	%rd4, %rd18, 3;
	setp.eq.s64 	%p3, %rd4, 0;
	@%p3 bra 	$L__BB0_42;
	mul.wide.u32 	%rd12, %r320, 3200;
	mov.u64 	%rd13, precalc_xorwow_matrix;
	add.s64 	%rd5, %rd13, %rd12;
	cvt.u32.u64 	%r3, %rd4;
	mov.b32 	%r321, 0;
$L__BB0_5:
	mov.b32 	%r334, 0;
	mov.u32 	%r335, %r334;
	mov.u32 	%r336, %r334;
	mov.u32 	%r337, %r334;
	mov.u32 	%r338, %r334;
	mov.u32 	%r327, %r334;
$L__BB0_6:
	mul.wide.u32 	%rd14, %r327, 4;
	add.s64 	%rd15, %rd2, %rd14;
	ld.global.u32 	%r11, [%rd15+4];
	shl.b32 	%r12, %r327, 5;
	mov.b32 	%r333, 0;
$L__BB0_7:
	.pragma "nounroll";
	shr.u32 	%r204, %r11, %r333;
	and.b32  	%r205, %r204, 1;
	setp.eq.b32 	%p4, %r205, 1;
	not.pred 	%p5, %p4;
	add.s32 	%r206, %r12, %r333;
	mul.lo.s32 	%r207, %r206, 5;
	mul.wide.u32 	%rd16, %r207, 4;
	add.s64 	%rd6, %rd5, %rd16;
	@%p5 bra 	$L__BB0_9;
	ld.global.u32 	%r208, [%rd6];
	xor.b32  	%r338, %r338, %r208;
	ld.global.u32 	%r209, [%rd6+4];
	xor.b32  	%r337, %r337, %r209;
	ld.global.u32 	%r210, [%rd6+8];
	xor.b32  	%r336, %r336, %r210;
	ld.global.u32 	%r211, [%rd6+12];
	xor.b32  	%r335, %r335, %r211;
	ld.global.u32 	%r212, [%rd6+16];
	xor.b32  	%r334, %r334, %r212;
$L__BB0_9:
	and.b32  	%r214, %r204, 2;
	setp.eq.s32 	%p6, %r214, 0;
	@%p6 bra 	$L__BB0_11;
	ld.global.u32 	%r215, [%rd6+20];
	xor.b32  	%r338, %r338, %r215;
	ld.global.u32 	%r216, [%rd6+24];
	xor.b32  	%r337, %r337, %r216;
	ld.global.u32 	%r217, [%rd6+28];
	xor.b32  	%r336, %r336, %r217;
	ld.global.u32 	%r218, [%rd6+32];
	xor.b32  	%r335, %r335, %r218;
	ld.global.u32 	%r219, [%rd6+36];
	xor.b32  	%r334, %r334, %r219;
$L__BB0_11:
	and.b32  	%r221, %r204, 4;
	setp.eq.s32 	%p7, %r221, 0;
	@%p7 bra 	$L__BB0_13;
	ld.global.u32 	%r222, [%rd6+40];
	xor.b32  	%r338, %r338, %r222;
	ld.global.u32 	%r223, [%rd6+44];
	xor.b32  	%r337, %r337, %r223;
	ld.global.u32 	%r224, [%rd6+48];
	xor.b32  	%r336, %r336, %r224;
	ld.global.u32 	%r225, [%rd6+52];
	xor.b32  	%r335, %r335, %r225;
	ld.global.u32 	%r226, [%rd6+56];
	xor.b32  	%r334, %r334, %r226;
$L__BB0_13:
	and.b32  	%r228, %r204, 8;
	setp.eq.s32 	%p8, %r228, 0;
	@%p8 bra 	$L__BB0_15;
	ld.global.u32 	%r229, [%rd6+60];
	xor.b32  	%r338, %r338, %r229;
	ld.global.u32 	%r230, [%rd6+64];
	xor.b32  	%r337, %r337, %r230;
	ld.global.u32 	%r231, [%rd6+68];
	xor.b32  	%r336, %r336, %r231;
	ld.global.u32 	%r232, [%rd6+72];
	xor.b32  	%r335, %r335, %r232;
	ld.global.u32 	%r233, [%rd6+76];
	xor.b32  	%r334, %r334, %r233;
$L__BB0_15:
	and.b32  	%r235, %r204, 16;
	setp.eq.s32 	%p9, %r235, 0;
	@%p9 bra 	$L__BB0_17;
	ld.global.u32 	%r236, [%rd6+80];
	xor.b32  	%r338, %r338, %r236;
	ld.global.u32 	%r237, [%rd6+84];
	xor.b32  	%r337, %r337, %r237;
	ld.global.u32 	%r238, [%rd6+88];
	xor.b32  	%r336, %r336, %r238;
	ld.global.u32 	%r239, [%rd6+92];
	xor.b32  	%r335, %r335, %r239;
	ld.global.u32 	%r240, [%rd6+96];
	xor.b32  	%r334, %r334, %r240;
$L__BB0_17:
	and.b32  	%r242, %r204, 32;
	setp.eq.s32 	%p10, %r242, 0;
	@%p10 bra 	$L__BB0_19;
	ld.global.u32 	%r243, [%rd6+100];
	xor.b32  	%r338, %r338, %r243;
	ld.global.u32 	%r244, [%rd6+104];
	xor.b32  	%r337, %r337, %r244;
	ld.global.u32 	%r245, [%rd6+108];
	xor.b32  	%r336, %r336, %r245;
	ld.global.u32 	%r246, [%rd6+112];
	xor.b32  	%r335, %r335, %r246;
	ld.global.u32 	%r247, [%rd6+116];
	xor.b32  	%r334, %r334, %r247;
$L__BB0_19:
	and.b32  	%r249, %r204, 64;
	setp.eq.s32 	%p11, %r249, 0;
	@%p11 bra 	$L__BB0_21;
	ld.global.u32 	%r250, [%rd6+120];
	xor.b32  	%r338, %r338, %r250;
	ld.global.u32 	%r251, [%rd6+124];
	xor.b32  	%r337, %r337, %r251;
	ld.global.u32 	%r252, [%rd6+128];
	xor.b32  	%r336, %r336, %r252;
	ld.global.u32 	%r253, [%rd6+132];
	xor.b32  	%r335, %r335, %r253;
	ld.global.u32 	%r254, [%rd6+136];
	xor.b32  	%r334, %r334, %r254;
$L__BB0_21:
	and.b32  	%r256, %r204, 128;
	setp.eq.s32 	%p12, %r256, 0;
	@%p12 bra 	$L__BB0_23;
	ld.global.u32 	%r257, [%rd6+140];
	xor.b32  	%r338, %r338, %r257;
	ld.global.u32 	%r258, [%rd6+144];
	xor.b32  	%r337, %r337, %r258;
	ld.global.u32 	%r259, [%rd6+148];
	xor.b32  	%r336, %r336, %r259;
	ld.global.u32 	%r260, [%rd6+152];
	xor.b32  	%r335, %r335, %r260;
	ld.global.u32 	%r261, [%rd6+156];
	xor.b32  	%r334, %r334, %r261;
$L__BB0_23:
	and.b32  	%r263, %r204, 256;
	setp.eq.s32 	%p13, %r263, 0;
	@%p13 bra 	$L__BB0_25;
	ld.global.u32 	%r264, [%rd6+160];
	xor.b32  	%r338, %r338, %r264;
	ld.global.u32 	%r265, [%rd6+164];
	xor.b32  	%r337, %r337, %r265;
	ld.global.u32 	%r266, [%rd6+168];
	xor.b32  	%r336, %r336, %r266;
	ld.global.u32 	%r267, [%rd6+172];
	xor.b32  	%r335, %r335, %r267;
	ld.global.u32 	%r268, [%rd6+176];
	xor.b32  	%r334, %r334, %r268;
$L__BB0_25:
	and.b32  	%r270, %r204, 512;
	setp.eq.s32 	%p14, %r270, 0;
	@%p14 bra 	$L__BB0_27;
	ld.global.u32 	%r271, [%rd6+180];
	xor.b32  	%r338, %r338, %r271;
	ld.global.u32 	%r272, [%rd6+184];
	xor.b32  	%r337, %r337, %r272;
	ld.global.u32 	%r273, [%rd6+188];
	xor.b32  	%r336, %r336, %r273;
	ld.global.u32 	%r274, [%rd6+192];
	xor.b32  	%r335, %r335, %r274;
	ld.global.u32 	%r275, [%rd6+196];
	xor.b32  	%r334, %r334, %r275;
$L__BB0_27:
	and.b32  	%r277, %r204, 1024;
	setp.eq.s32 	%p15, %r277, 0;
	@%p15 bra 	$L__BB0_29;
	ld.global.u32 	%r278, [%rd6+200];
	xor.b32  	%r338, %r338, %r278;
	ld.global.u32 	%r279, [%rd6+204];
	xor.b32  	%r337, %r337, %r279;
	ld.global.u32 	%r280, [%rd6+208];
	xor.b32  	%r336, %r336, %r280;
	ld.global.u32 	%r281, [%rd6+212];
	xor.b32  	%r335, %r335, %r281;
	ld.global.u32 	%r282, [%rd6+216];
	xor.b32  	%r334, %r334, %r282;
$L__BB0_29:
	and.b32  	%r284, %r204, 2048;
	setp.eq.s32 	%p16, %r284, 0;
	@%p16 bra 	$L__BB0_31;
	ld.global.u32 	%r285, [%rd6+220];
	xor.b32  	%r338, %r338, %r285;
	ld.global.u32 	%r286, [%rd6+224];
	xor.b32  	%r337, %r337, %r286;
	ld.global.u32 	%r287, [%rd6+228];
	xor.b32  	%r336, %r336, %r287;
	ld.global.u32 	%r288, [%rd6+232];
	xor.b32  	%r335, %r335, %r288;
	ld.global.u32 	%r289, [%rd6+236];
	xor.b32  	%r334, %r334, %r289;
$L__BB0_31:
	and.b32  	%r291, %r204, 4096;
	setp.eq.s32 	%p17, %r291, 0;
	@%p17 bra 	$L__BB0_33;
	ld.global.u32 	%r292, [%rd6+240];
	xor.b32  	%r338, %r338, %r292;
	ld.global.u32 	%r293, [%rd6+244];
	xor.b32  	%r337, %r337, %r293;
	ld.global.u32 	%r294, [%rd6+248];
	xor.b32  	%r336, %r336, %r294;
	ld.global.u32 	%r295, [%rd6+252];
	xor.b32  	%r335, %r335, %r295;
	ld.global.u32 	%r296, [%rd6+256];
	xor.b32  	%r334, %r334, %r296;
$L__BB0_33:
	and.b32  	%r298, %r204, 8192;
	setp.eq.s32 	%p18, %r298, 0;
	@%p18 bra 	$L__BB0_35;
	ld.global.u32 	%r299, [%rd6+260];
	xor.b32  	%r338, %r338, %r299;
	ld.global.u32 	%r300, [%rd6+264];
	xor.b32  	%r337, %r337, %r300;
	ld.global.u32 	%r301, [%rd6+268];
	xor.b32  	%r336, %r336, %r301;
	ld.global.u32 	%r302, [%rd6+272];
	xor.b32  	%r335, %r335, %r302;
	ld.global.u32 	%r303, [%rd6+276];
	xor.b32  	%r334, %r334, %r303;
$L__BB0_35:
	and.b32  	%r305, %r204, 16384;
	setp.eq.s32 	%p19, %r305, 0;
	@%p19 bra 	$L__BB0_37;
	ld.global.u32 	%r306, [%rd6+280];
	xor.b32  	%r338, %r338, %r306;
	ld.global.u32 	%r307, [%rd6+284];
	xor.b32  	%r337, %r337, %r307;
	ld.global.u32 	%r308, [%rd6+288];
	xor.b32  	%r336, %r336, %r308;
	ld.global.u32 	%r309, [%rd6+292];
	xor.b32  	%r335, %r335, %r309;
	ld.global.u32 	%r310, [%rd6+296];
	xor.b32  	%r334, %r334, %r310;
$L__BB0_37:
	and.b32  	%r312, %r204, 32768;
	setp.eq.s32 	%p20, %r312, 0;
	@%p20 bra 	$L__BB0_39;
	ld.global.u32 	%r313, [%rd6+300];
	xor.b32  	%r338, %r338, %r313;
	ld.global.u32 	%r314, [%rd6+304];
	xor.b32  	%r337, %r337, %r314;
	ld.global.u32 	%r315, [%rd6+308];
	xor.b32  	%r336, %r336, %r315;
	ld.global.u32 	%r316, [%rd6+312];
	xor.b32  	%r335, %r335, %r316;
	ld.global.u32 	%r317, [%rd6+316];
	xor.b32  	%r334, %r334, %r317;
$L__BB0_39:
	add.s32 	%r333, %r333, 16;
	setp.ne.s32 	%p21, %r333, 32;
	@%p21 bra 	$L__BB0_7;
	mad.lo.s32 	%r318, %r327, -31, %r12;
	add.s32 	%r327, %r318, 1;
	setp.ne.s32 	%p22, %r327, 5;
	@%p22 bra 	$L__BB0_6;
	st.global.u32 	[%rd2+4], %r338;
	st.global.u32 	[%rd2+8], %r337;
	st.global.u32 	[%rd2+12], %r336;
	st.global.u32 	[%rd2+16], %r335;
	st.global.u32 	[%rd2+20], %r334;
	add.s32 	%r321, %r321, 1;
	setp.lt.u32 	%p23, %r321, %r3;
	@%p23 bra 	$L__BB0_5;
$L__BB0_42:
	shr.u64 	%rd7, %rd18, 2;
	add.s32 	%r320, %r320, 1;
	setp.gt.u64 	%p24, %rd18, 3;
	mov.u64 	%rd18, %rd7;
	@%p24 bra 	$L__BB0_3;
$L__BB0_43:
	mov.b32 	%r319, 0;
	st.global.v2.u32 	[%rd2+24], {%r319, %r319};
	st.global.u32 	[%rd2+32], %r319;
	mov.b64 	%rd17, 0;
	st.global.u64 	[%rd2+40], %rd17;
$L__BB0_44:
	ret;

}
	// .globl	_Z18monte_carlo_kernelPdP17curandStateXORWOWddddddi
.visible .entry _Z18monte_carlo_kernelPdP17curandStateXORWOWddddddi(
	.param .u64 .ptr .align 1 _Z18monte_carlo_kernelPdP17curandStateXORWOWddddddi_param_0,
	.param .u64 .ptr .align 1 _Z18monte_carlo_kernelPdP17curandStateXORWOWddddddi_param_1,
	.param .f64 _Z18monte_carlo_kernelPdP17curandStateXORWOWddddddi_param_2,
	.param .f64 _Z18monte_carlo_kernelPdP17curandStateXORWOWddddddi_param_3,
	.param .f64 _Z18monte_carlo_kernelPdP17curandStateXORWOWddddddi_param_4,
	.param .f64 _Z18monte_carlo_kernelPdP17curandStateXORWOWddddddi_param_5,
	.param .f64 _Z18monte_carlo_kernelPdP17curandStateXORWOWddddddi_param_6,
	.param .f64 _Z18monte_carlo_kernelPdP17curandStateXORWOWddddddi_param_7,
	.param .u32 _Z18monte_carlo_kernelPdP17curandStateXORWOWddddddi_param_8
)
{
	.reg .pred 	%p<39>;
	.reg .b32 	%r<244>;
	.reg .b32 	%f<9>;
	.reg .b64 	%rd<30>;
	.reg .b64 	%fd<357>;

	ld.param.u64 	%rd2, [_Z18monte_carlo_kernelPdP17curandStateXORWOWddddddi_param_1];
	ld.param.f64 	%fd70, [_Z18monte_carlo_kernelPdP17curandStateXORWOWddddddi_param_2];
	ld.param.f64 	%fd71, [_Z18monte_carlo_kernelPdP17curandStateXORWOWddddddi_param_3];
	ld.param.f64 	%fd72, [_Z18monte_carlo_kernelPdP17curandStateXORWOWddddddi_param_4];
	ld.param.f64 	%fd73, [_Z18monte_carlo_kernelPdP17curandStateXORWOWddddddi_param_5];
	ld.param.f64 	%fd74, [_Z18monte_carlo_kernelPdP17curandStateXORWOWddddddi_param_6];
	ld.param.f64 	%fd75, [_Z18monte_carlo_kernelPdP17curandStateXORWOWddddddi_param_7];
	ld.param.u32 	%r57, [_Z18monte_carlo_kernelPdP17curandStateXORWOWddddddi_param_8];
	mov.u32 	%r1, %tid.x;
	mov.u32 	%r243, %ntid.x;
	mov.u32 	%r3, %ctaid.x;
	mad.lo.s32 	%r4, %r243, %r3, %r1;
	setp.ge.s32 	%p1, %r4, %r57;
	@%p1 bra 	$L__BB1_48;
	cvta.to.global.u64 	%rd3, %rd2;
	mul.wide.s32 	%rd4, %r4, 48;
	add.s64 	%rd5, %rd3, %rd4;
	ld.global.v2.u32 	{%r5, %r59}, [%rd5];
	ld.global.v2.u32 	{%r60, %r61}, [%rd5+8];
	ld.global.v2.u32 	{%r62, %r6}, [%rd5+16];
	shr.u32 	%r63, %r59, 2;
	xor.b32  	%r64, %r63, %r59;
	shl.b32 	%r65, %r6, 4;
	shl.b32 	%r66, %r64, 1;
	xor.b32  	%r67, %r65, %r66;
	xor.b32  	%r68, %r67, %r6;
	xor.b32  	%r7, %r68, %r64;
	add.s32 	%r69, %r5, %r7;
	add.s32 	%r70, %r69, 362437;
	shr.u32 	%r71, %r60, 2;
	xor.b32  	%r72, %r71, %r60;
	shl.b32 	%r73, %r7, 4;
	shl.b32 	%r74, %r72, 1;
	xor.b32  	%r75, %r74, %r73;
	xor.b32  	%r76, %r75, %r72;
	xor.b32  	%r8, %r76, %r7;
	add.s32 	%r77, %r5, %r8;
	add.s32 	%r78, %r77, 724874;
	cvt.u64.u32 	%rd6, %r70;
	mul.wide.u32 	%rd7, %r78, 2097152;
	xor.b64  	%rd8, %rd7, %rd6;
	cvt.rn.f64.u64 	%fd76, %rd8;
	fma.rn.f64 	%fd342, %fd76, 0d3CA0000000000000, 0d3C90000000000000;
	shr.u32 	%r79, %r61, 2;
	xor.b32  	%r80, %r79, %r61;
	shl.b32 	%r81, %r8, 4;
	shl.b32 	%r82, %r80, 1;
	xor.b32  	%r83, %r82, %r81;
	xor.b32  	%r84, %r83, %r80;
	xor.b32  	%r9, %r84, %r8;
	add.s32 	%r85, %r5, %r9;
	add.s32 	%r86, %r85, 1087311;
	shr.u32 	%r87, %r62, 2;
	xor.b32  	%r88, %r87, %r62;
	shl.b32 	%r89, %r9, 4;
	shl.b32 	%r90, %r88, 1;
	xor.b32  	%r91, %r90, %r89;
	xor.b32  	%r92, %r91, %r88;
	xor.b32  	%r10, %r92, %r9;
	add.s32 	%r93, %r5, %r10;
	add.s32 	%r94, %r93, 1449748;
	cvt.u64.u32 	%rd9, %r86;
	mul.wide.u32 	%rd10, %r94, 2097152;
	xor.b64  	%rd11, %rd10, %rd9;
	cvt.rn.f64.u64 	%fd77, %rd11;
	fma.rn.f64 	%fd2, %fd77, 0d3CA0000000000000, 0d3C90000000000000;
	{
	.reg .b32 %temp; 
	mov.b64 	{%temp, %r231}, %fd342;
	}
	{
	.reg .b32 %temp; 
	mov.b64 	{%r232, %temp}, %fd342;
	}
	setp.gt.s32 	%p2, %r231, 1048575;
	mov.b32 	%r233, -1023;
	@%p2 bra 	$L__BB1_3;
	mul.f64 	%fd342, %fd342, 0d4350000000000000;
	{
	.reg .b32 %temp; 
	mov.b64 	{%temp, %r231}, %fd342;
	}
	{
	.reg .b32 %temp; 
	mov.b64 	{%r232, %temp}, %fd342;
	}
	mov.b32 	%r233, -1077;
$L__BB1_3:
	add.s32 	%r96, %r231, -1;
	setp.gt.u32 	%p3, %r96, 2146435070;
	@%p3 bra 	$L__BB1_7;
	shr.u32 	%r99, %r231, 20;
	add.s32 	%r234, %r233, %r99;
	and.b32  	%r100, %r231, 1048575;
	or.b32  	%r101, %r100, 1072693248;
	mov.b64 	%fd343, {%r232, %r101};
	setp.lt.u32 	%p5, %r101, 1073127583;
	@%p5 bra 	$L__BB1_6;
	{
	.reg .b32 %temp; 
	mov.b64 	{%r102, %temp}, %fd343;
	}
	{
	.reg .b32 %temp; 
	mov.b64 	{%temp, %r103}, %fd343;
	}
	add.s32 	%r104, %r103, -1048576;
	mov.b64 	%fd343, {%r102, %r104};
	add.s32 	%r234, %r234, 1;
$L__BB1_6:
	add.f64 	%fd79, %fd343, 0dBFF0000000000000;
	add.f64 	%fd80, %fd343, 0d3FF0000000000000;
	rcp.approx.ftz.f64 	%fd81, %fd80;
	neg.f64 	%fd82, %fd80;
	fma.rn.f64 	%fd83, %fd82, %fd81, 0d3FF0000000000000;
	fma.rn.f64 	%fd84, %fd83, %fd83, %fd83;
	fma.rn.f64 	%fd85, %fd84, %fd81, %fd81;
	mul.f64 	%fd86, %fd79, %fd85;
	fma.rn.f64 	%fd87, %fd79, %fd85, %fd86;
	mul.f64 	%fd88, %fd87, %fd87;
	fma.rn.f64 	%fd89, %fd88, 0d3EB1380B3AE80F1E, 0d3ED0EE258B7A8B04;
	fma.rn.f64 	%fd90, %fd89, %fd88, 0d3EF3B2669F02676F;
	fma.rn.f64 	%fd91, %fd90, %fd88, 0d3F1745CBA9AB0956;
	fma.rn.f64 	%fd92, %fd91, %fd88, 0d3F3C71C72D1B5154;
	fma.rn.f64 	%fd93, %fd92, %fd88, 0d3F624924923BE72D;
	fma.rn.f64 	%fd94, %fd93, %fd88, 0d3F8999999999A3C4;
	fma.rn.f64 	%fd95, %fd94, %fd88, 0d3FB5555555555554;
	sub.f64 	%fd96, %fd79, %fd87;
	add.f64 	%fd97, %fd96, %fd96;
	neg.f64 	%fd98, %fd87;
	fma.rn.f64 	%fd99, %fd98, %fd79, %fd97;
	mul.f64 	%fd100, %fd85, %fd99;
	mul.f64 	%fd101, %fd88, %fd95;
	fma.rn.f64 	%fd102, %fd101, %fd87, %fd100;
	xor.b32  	%r105, %r234, -2147483648;
	mov.b32 	%r106, 1127219200;
	mov.b64 	%fd103, {%r105, %r106};
	mov.b32 	%r107, -2147483648;
	mov.b64 	%fd104, {%r107, %r106};
	sub.f64 	%fd105, %fd103, %fd104;
	fma.rn.f64 	%fd106, %fd105, 0d3FE62E42FEFA39EF, %fd87;
	fma.rn.f64 	%fd107, %fd105, 0dBFE62E42FEFA39EF, %fd106;
	sub.f64 	%fd108, %fd107, %fd87;
	sub.f64 	%fd109, %fd102, %fd108;
	fma.rn.f64 	%fd110, %fd105, 0d3C7ABC9E3B39803F, %fd109;
	add.f64 	%fd344, %fd106, %fd110;
	bra.uni 	$L__BB1_8;
$L__BB1_7:
	fma.rn.f64 	%fd78, %fd342, 0d7FF0000000000000, 0d7FF0000000000000;
	{
	.reg .b32 %temp; 
	mov.b64 	{%temp, %r97}, %fd342;
	}
	and.b32  	%r98, %r97, 2147483647;
	setp.eq.s32 	%p4, %r98, 0;
	selp.f64 	%fd344, 0dFFF0000000000000, %fd78, %p4;
$L__BB1_8:
	mul.f64 	%fd11, %fd344, 0dC000000000000000;
	mov.f64 	%fd111, 0dBFF0000000000000;
	{
	.reg .b32 %temp; 
	mov.b64 	{%temp, %r21}, %fd111;
	}
	mov.f64 	%fd112, 0d3FF0000000000000;
	{
	.reg .b32 %temp; 
	mov.b64 	{%temp, %r108}, %fd112;
	}
	setp.gt.s32 	%p6, %r108, 1071801957;
	@%p6 bra 	$L__BB1_12;
	setp.gt.s32 	%p10, %r21, -1;
	@%p10 bra 	$L__BB1_11;
	mov.f64 	%fd144, 0d3C91A62633145C07;
	mov.f64 	%fd145, 0d3FF6EF46DDDAC26E;
	add.rn.f64 	%fd146, %fd145, %fd144;
	mov.f64 	%fd147, 0d3FF921FB54442D18;
	add.rn.f64 	%fd345, %fd147, %fd146;
	bra.uni 	$L__BB1_13;
$L__BB1_11:
	mov.f64 	%fd139, 0dBC91A62633145C07;
	mov.f64 	%fd140, 0d3FF6EF46DDDAC26E;
	add.rn.f64 	%fd141, %fd140, %fd139;
	neg.f64 	%fd142, %fd141;
	mov.f64 	%fd143, 0d3FF921FB54442D18;
	add.rn.f64 	%fd345, %fd143, %fd142;
	bra.uni 	$L__BB1_13;
$L__BB1_12:
	mov.f64 	%fd113, 0d0000000000000000;
	{
	.reg .b32 %temp; 
	mov.b64 	{%r109, %temp}, %fd113;
	}
	{
	.reg .b32 %temp; 
	mov.b64 	{%temp, %r110}, %fd113;
	}
	add.s32 	%r111, %r110, -1048576;
	mov.b64 	%fd114, {%r109, %r111};
	rsqrt.approx.ftz.f64 	%fd115, %fd114;
	{
	.reg .b32 %temp; 
	mov.b64 	{%r112, %temp}, %fd115;
	}
	{
	.reg .b32 %temp; 
	mov.b64 	{%temp, %r113}, %fd115;
	}
	add.s32 	%r114, %r113, -1048576;
	mov.b64 	%fd116, {%r112, %r114};
	mul.f64 	%fd117, %fd114, %fd115;
	neg.f64 	%fd118, %fd117;
	fma.rn.f64 	%fd119, %fd117, %fd118, %fd114;
	fma.rn.f64 	%fd120, %fd119, %fd116, %fd117;
	neg.f64 	%fd121, %fd120;
	fma.rn.f64 	%fd122, %fd115, %fd121, 0d3FF0000000000000;
	fma.rn.f64 	%fd123, %fd122, %fd116, %fd116;
	fma.rn.f64 	%fd124, %fd120, %fd121, %fd114;
	fma.rn.f64 	%fd125, %fd124, %fd123, %fd120;
	{
	.reg .b32 %temp; 
	mov.b64 	{%r115, %temp}, %fd125;
	}
	{
	.reg .b32 %temp; 
	mov.b64 	{%temp, %r116}, %fd125;
	}
	add.s32 	%r117, %r116, 1048576;
	mov.b64 	%fd126, {%r115, %r117};
	setp.lt.s32 	%p7, %r110, 1;
	mov.f64 	%fd127, 0d3FF0000000000000;
	mul.rn.f64 	%fd128, %fd127, %fd113;
	fma.rn.f64 	%fd129, %fd126, 0d0000000000000000, %fd126;
	selp.f64 	%fd130, %fd128, %fd129, %p7;
	setp.lt.s32 	%p8, %r110, 0;
	mov.f64 	%fd131, 0d7FF0000000000000;
	mul.rn.f64 	%fd132, %fd130, %fd131;
	selp.f64 	%fd133, %fd132, %fd130, %p8;
	setp.lt.s32 	%p9, %r21, 0;
	mov.f64 	%fd134, 0dBCA1A62633145C07;
	add.rn.f64 	%fd135, %fd133, %fd134;
	neg.f64 	%fd136, %fd135;
	mov.f64 	%fd137, 0d400921FB54442D18;
	add.rn.f64 	%fd138, %fd137, %fd136;
	selp.f64 	%fd345, %fd138, %fd133, %p9;
$L__BB1_13:
	add.f64 	%fd16, %fd345, %fd345;
	mul.f64 	%fd17, %fd2, %fd16;
	abs.f64 	%fd18, %fd17;
	setp.neu.f64 	%p11, %fd18, 0d7FF0000000000000;
	@%p11 bra 	$L__BB1_15;
	mov.f64 	%fd153, 0d0000000000000000;
	mul.rn.f64 	%fd347, %fd17, %fd153;
	mov.b32 	%r236, 1;
	bra.uni 	$L__BB1_18;
$L__BB1_15:
	mul.f64 	%fd148, %fd17, 0d3FE45F306DC9C883;
	cvt.rni.s32.f64 	%r235, %fd148;
	cvt.rn.f64.s32 	%fd149, %r235;
	fma.rn.f64 	%fd150, %fd149, 0dBFF921FB54442D18, %fd17;
	fma.rn.f64 	%fd151, %fd149, 0dBC91A62633145C00, %fd150;
	fma.rn.f64 	%fd347, %fd149, 0dB97B839A252049C0, %fd151;
	setp.ltu.f64 	%p12, %fd18, 0d41E0000000000000;
	@%p12 bra 	$L__BB1_17;
	{ // callseq 0, 0
	.param .b64 param0;
	st.param.f64 	[param0], %fd17;
	.param .align 16 .b8 retval0[16];
	call.uni (retval0), 
	__internal_trig_reduction_slowpathd, 
	(
	param0
	);
	ld.param.f64 	%fd347, [retval0];
	ld.param.b32 	%r235, [retval0+8];
	} // callseq 0
$L__BB1_17:
	add.s32 	%r236, %r235, 1;
$L__BB1_18:
	shl.b32 	%r121, %r236, 6;
	cvt.u64.u32 	%rd12, %r121;
	and.b64  	%rd13, %rd12, 64;
	mov.u64 	%rd14, __cudart_sin_cos_coeffs;
	add.s64 	%rd15, %rd14, %rd13;
	mul.rn.f64 	%fd154, %fd347, %fd347;
	and.b32  	%r122, %r236, 1;
	setp.eq.b32 	%p13, %r122, 1;
	selp.f64 	%fd155, 0dBDA8FF8320FD8164, 0d3DE5DB65F9785EBA, %p13;
	ld.global.nc.v2.f64 	{%fd156, %fd157}, [%rd15];
	fma.rn.f64 	%fd158, %fd155, %fd154, %fd156;
	fma.rn.f64 	%fd159, %fd158, %fd154, %fd157;
	ld.global.nc.v2.f64 	{%fd160, %fd161}, [%rd15+16];
	fma.rn.f64 	%fd162, %fd159, %fd154, %fd160;
	fma.rn.f64 	%fd163, %fd162, %fd154, %fd161;
	ld.global.nc.v2.f64 	{%fd164, %fd165}, [%rd15+32];
	fma.rn.f64 	%fd166, %fd163, %fd154, %fd164;
	fma.rn.f64 	%fd167, %fd166, %fd154, %fd165;
	fma.rn.f64 	%fd168, %fd167, %fd347, %fd347;
	fma.rn.f64 	%fd169, %fd167, %fd154, 0d3FF0000000000000;
	selp.f64 	%fd170, %fd169, %fd168, %p13;
	and.b32  	%r123, %r236, 2;
	setp.eq.s32 	%p14, %r123, 0;
	mov.f64 	%fd171, 0d0000000000000000;
	sub.f64 	%fd172, %fd171, %fd170;
	selp.f64 	%fd173, %fd170, %fd172, %p14;
	sqrt.rn.f64 	%fd174, %fd11;
	mul.f64 	%fd24, %fd174, %fd173;
	shr.u32 	%r124, %r6, 2;
	xor.b32  	%r125, %r124, %r6;
	shl.b32 	%r126, %r10, 4;
	shl.b32 	%r127, %r125, 1;
	xor.b32  	%r128, %r127, %r126;
	xor.b32  	%r129, %r128, %r125;
	xor.b32  	%r130, %r129, %r10;
	add.s32 	%r131, %r5, %r130;
	add.s32 	%r132, %r131, 1812185;
	shr.u32 	%r133, %r7, 2;
	xor.b32  	%r134, %r133, %r7;
	shl.b32 	%r135, %r130, 4;
	shl.b32 	%r136, %r134, 1;
	xor.b32  	%r137, %r136, %r135;
	xor.b32  	%r138, %r137, %r134;
	xor.b32  	%r139, %r138, %r130;
	add.s32 	%r140, %r5, %r139;
	add.s32 	%r141, %r140, 2174622;
	cvt.u64.u32 	%rd16, %r132;
	mul.wide.u32 	%rd17, %r141, 2097152;
	xor.b64  	%rd18, %rd17, %rd16;
	cvt.rn.f64.u64 	%fd175, %rd18;
	fma.rn.f64 	%fd348, %fd175, 0d3CA0000000000000, 0d3C90000000000000;
	shr.u32 	%r142, %r8, 2;
	xor.b32  	%r143, %r142, %r8;
	shl.b32 	%r144, %r139, 4;
	shl.b32 	%r145, %r143, 1;
	xor.b32  	%r146, %r145, %r144;
	xor.b32  	%r147, %r146, %r143;
	xor.b32  	%r148, %r147, %r139;
	add.s32 	%r149, %r5, %r148;
	add.s32 	%r150, %r149, 2537059;
	shr.u32 	%r151, %r9, 2;
	xor.b32  	%r152, %r151, %r9;
	shl.b32 	%r153, %r148, 4;
	shl.b32 	%r154, %r152, 1;
	xor.b32  	%r155, %r154, %r153;
	xor.b32  	%r156, %r155, %r152;
	xor.b32  	%r157, %r156, %r148;
	add.s32 	%r158, %r5, %r157;
	add.s32 	%r159, %r158, 2899496;
	cvt.u64.u32 	%rd19, %r150;
	mul.wide.u32 	%rd20, %r159, 2097152;
	xor.b64  	%rd21, %rd20, %rd19;
	cvt.rn.f64.u64 	%fd176, %rd21;
	fma.rn.f64 	%fd26, %fd176, 0d3CA0000000000000, 0d3C90000000000000;
	{
	.reg .b32 %temp; 
	mov.b64 	{%temp, %r237}, %fd348;
	}
	{
	.reg .b32 %temp; 
	mov.b64 	{%r238, %temp}, %fd348;
	}
	setp.gt.s32 	%p15, %r237, 1048575;
	mov.b32 	%r239, -1023;
	@%p15 bra 	$L__BB1_20;
	mul.f64 	%fd348, %fd348, 0d4350000000000000;
	{
	.reg .b32 %temp; 
	mov.b64 	{%temp, %r237}, %fd348;
	}
	{
	.reg .b32 %temp; 
	mov.b64 	{%r238, %temp}, %fd348;
	}
	mov.b32 	%r239, -1077;
$L__BB1_20:
	add.s32 	%r161, %r237, -1;
	setp.gt.u32 	%p16, %r161, 2146435070;
	@%p16 bra 	$L__BB1_24;
	shr.u32 	%r164, %r237, 20;
	add.s32 	%r240, %r239, %r164;
	and.b32  	%r165, %r237, 1048575;
	or.b32  	%r166, %r165, 1072693248;
	mov.b64 	%fd349, {%r238, %r166};
	setp.lt.u32 	%p18, %r166, 1073127583;
	@%p18 bra 	$L__BB1_23;
	{
	.reg .b32 %temp; 
	mov.b64 	{%r167, %temp}, %fd349;
	}
	{
	.reg .b32 %temp; 
	mov.b64 	{%temp, %r168}, %fd349;
	}
	add.s32 	%r169, %r168, -1048576;
	mov.b64 	%fd349, {%r167, %r169};
	add.s32 	%r240, %r240, 1;
$L__BB1_23:
	add.f64 	%fd178, %fd349, 0dBFF0000000000000;
	add.f64 	%fd179, %fd349, 0d3FF0000000000000;
	rcp.approx.ftz.f64 	%fd180, %fd179;
	neg.f64 	%fd181, %fd179;
	fma.rn.f64 	%fd182, %fd181, %fd180, 0d3FF0000000000000;
	fma.rn.f64 	%fd183, %fd182, %fd182, %fd182;
	fma.rn.f64 	%fd184, %fd183, %fd180, %fd180;
	mul.f64 	%fd185, %fd178, %fd184;
	fma.rn.f64 	%fd186, %fd178, %fd184, %fd185;
	mul.f64 	%fd187, %fd186, %fd186;
	fma.rn.f64 	%fd188, %fd187, 0d3EB1380B3AE80F1E, 0d3ED0EE258B7A8B04;
	fma.rn.f64 	%fd189, %fd188, %fd187, 0d3EF3B2669F02676F;
	fma.rn.f64 	%fd190, %fd189, %fd187, 0d3F1745CBA9AB0956;
	fma.rn.f64 	%fd191, %fd190, %fd187, 0d3F3C71C72D1B5154;
	fma.rn.f64 	%fd192, %fd191, %fd187, 0d3F624924923BE72D;
	fma.rn.f64 	%fd193, %fd192, %fd187, 0d3F8999999999A3C4;
	fma.rn.f64 	%fd194, %fd193, %fd187, 0d3FB5555555555554;
	sub.f64 	%fd195, %fd178, %fd186;
	add.f64 	%fd196, %fd195, %fd195;
	neg.f64 	%fd197, %fd186;
	fma.rn.f64 	%fd198, %fd197, %fd178, %fd196;
	mul.f64 	%fd199, %fd184, %fd198;
	mul.f64 	%fd200, %fd187, %fd194;
	fma.rn.f64 	%fd201, %fd200, %fd186, %fd199;
	xor.b32  	%r170, %r240, -2147483648;
	mov.b32 	%r171, 1127219200;
	mov.b64 	%fd202, {%r170, %r171};
	mov.b32 	%r172, -2147483648;
	mov.b64 	%fd203, {%r172, %r171};
	sub.f64 	%fd204, %fd202, %fd203;
	fma.rn.f64 	%fd205, %fd204, 0d3FE62E42FEFA39EF, %fd186;
	fma.rn.f64 	%fd206, %fd204, 0dBFE62E42FEFA39EF, %fd205;
	sub.f64 	%fd207, %fd206, %fd186;
	sub.f64 	%fd208, %fd201, %fd207;
	fma.rn.f64 	%fd209, %fd204, 0d3C7ABC9E3B39803F, %fd208;
	add.f64 	%fd350, %fd205, %fd209;
	bra.uni 	$L__BB1_25;
$L__BB1_24:
	fma.rn.f64 	%fd177, %fd348, 0d7FF0000000000000, 0d7FF0000000000000;
	{
	.reg .b32 %temp; 
	mov.b64 	{%temp, %r162}, %fd348;
	}
	and.b32  	%r163, %r162, 2147483647;
	setp.eq.s32 	%p17, %r163, 0;
	selp.f64 	%fd350, 0dFFF0000000000000, %fd177, %p17;
$L__BB1_25:
	mul.f64 	%fd35, %fd350, 0dC000000000000000;
	mul.f64 	%fd36, %fd26, %fd16;
	abs.f64 	%fd37, %fd36;
	setp.neu.f64 	%p19, %fd37, 0d7FF0000000000000;
	@%p19 bra 	$L__BB1_27;
	mov.f64 	%fd215, 0d0000000000000000;
	mul.rn.f64 	%fd352, %fd36, %fd215;
	mov.b32 	%r242, 1;
	bra.uni 	$L__BB1_30;
$L__BB1_27:
	mul.f64 	%fd210, %fd36, 0d3FE45F306DC9C883;
	cvt.rni.s32.f64 	%r241, %fd210;
	cvt.rn.f64.s32 	%fd211, %r241;
	fma.rn.f64 	%fd212, %fd211, 0dBFF921FB54442D18, %fd36;
	fma.rn.f64 	%fd213, %fd211, 0dBC91A62633145C00, %fd212;
	fma.rn.f64 	%fd352, %fd211, 0dB97B839A252049C0, %fd213;
	setp.ltu.f64 	%p20, %fd37, 0d41E0000000000000;
	@%p20 bra 	$L__BB1_29;
	{ // callseq 1, 0
	.param .b64 param0;
	st.param.f64 	[param0], %fd36;
	.param .align 16 .b8 retval0[16];
	call.uni (retval0), 
	__internal_trig_reduction_slowpathd, 
	(
	param0
	);
	ld.param.f64 	%fd352, [retval0];
	ld.param.b32 	%r241, [retval0+8];
	} // callseq 1
$L__BB1_29:
	add.s32 	%r242, %r241, 1;
$L__BB1_30:
	shl.b32 	%r175, %r242, 6;
	cvt.u64.u32 	%rd22, %r175;
	and.b64  	%rd23, %rd22, 64;
	mov.u64 	%rd24, __cudart_sin_cos_coeffs;
	add.s64 	%rd25, %rd24, %rd23;
	mul.rn.f64 	%fd216, %fd352, %fd352;
	and.b32  	%r176, %r242, 1;
	setp.eq.b32 	%p21, %r176, 1;
	selp.f64 	%fd217, 0dBDA8FF8320FD8164, 0d3DE5DB65F9785EBA, %p21;
	ld.global.nc.v2.f64 	{%fd218, %fd219}, [%rd25];
	fma.rn.f64 	%fd220, %fd217, %fd216, %fd218;
	fma.rn.f64 	%fd221, %fd220, %fd216, %fd219;
	ld.global.nc.v2.f64 	{%fd222, %fd223}, [%rd25+16];
	fma.rn.f64 	%fd224, %fd221, %fd216, %fd222;
	fma.rn.f64 	%fd225, %fd224, %fd216, %fd223;
	ld.global.nc.v2.f64 	{%fd226, %fd227}, [%rd25+32];
	fma.rn.f64 	%fd228, %fd225, %fd216, %fd226;
	fma.rn.f64 	%fd229, %fd228, %fd216, %fd227;
	fma.rn.f64 	%fd230, %fd229, %fd352, %fd352;
	fma.rn.f64 	%fd231, %fd229, %fd216, 0d3FF0000000000000;
	selp.f64 	%fd232, %fd231, %fd230, %p21;
	and.b32  	%r177, %r242, 2;
	setp.eq.s32 	%p22, %r177, 0;
	mov.f64 	%fd233, 0d0000000000000000;
	sub.f64 	%fd234, %fd233, %fd232;
	selp.f64 	%fd235, %fd232, %fd234, %p22;
	sqrt.rn.f64 	%fd236, %fd35;
	mul.f64 	%fd43, %fd236, %fd235;
	mul.f64 	%fd237, %fd72, 0dBFE0000000000000;
	fma.rn.f64 	%fd238, %fd72, %fd237, %fd71;
	mul.f64 	%fd44, %fd74, %fd238;
	sqrt.rn.f64 	%fd45, %fd74;
	mul.f64 	%fd239, %fd72, %fd45;
	mul.f64 	%fd46, %fd239, %fd24;
	add.f64 	%fd47, %fd44, %fd46;
	fma.rn.f64 	%fd240, %fd47, 0d3FF71547652B82FE, 0d4338000000000000;
	{
	.reg .b32 %temp; 
	mov.b64 	{%r42, %temp}, %fd240;
	}
	mov.f64 	%fd241, 0dC338000000000000;
	add.rn.f64 	%fd242, %fd240, %fd241;
	fma.rn.f64 	%fd243, %fd242, 0dBFE62E42FEFA39EF, %fd47;
	fma.rn.f64 	%fd244, %fd242, 0dBC7ABC9E3B39803F, %fd243;
	fma.rn.f64 	%fd245, %fd244, 0d3E5ADE1569CE2BDF, 0d3E928AF3FCA213EA;
	fma.rn.f64 	%fd246, %fd245, %fd244, 0d3EC71DEE62401315;
	fma.rn.f64 	%fd247, %fd246, %fd244, 0d3EFA01997C89EB71;
	fma.rn.f64 	%fd248, %fd247, %fd244, 0d3F2A01A014761F65;
	fma.rn.f64 	%fd249, %fd248, %fd244, 0d3F56C16C1852B7AF;
	fma.rn.f64 	%fd250, %fd249, %fd244, 0d3F81111111122322;
	fma.rn.f64 	%fd251, %fd250, %fd244, 0d3FA55555555502A1;
	fma.rn.f64 	%fd252, %fd251, %fd244, 0d3FC5555555555511;
	fma.rn.f64 	%fd253, %fd252, %fd244, 0d3FE000000000000B;
	fma.rn.f64 	%fd254, %fd253, %fd244, 0d3FF0000000000000;
	fma.rn.f64 	%fd255, %fd254, %fd244, 0d3FF0000000000000;
	{
	.reg .b32 %temp; 
	mov.b64 	{%r43, %temp}, %fd255;
	}
	{
	.reg .b32 %temp; 
	mov.b64 	{%temp, %r44}, %fd255;
	}
	shl.b32 	%r178, %r42, 20;
	add.s32 	%r179, %r178, %r44;
	mov.b64 	%fd353, {%r43, %r179};
	{
	.reg .b32 %temp; 
	mov.b64 	{%temp, %r180}, %fd47;
	}
	mov.b32 	%f5, %r180;
	abs.f32 	%f1, %f5;
	setp.lt.f32 	%p23, %f1, 0f4086232B;
	@%p23 bra 	$L__BB1_33;
	setp.lt.f64 	%p24, %fd47, 0d0000000000000000;
	add.f64 	%fd256, %fd47, 0d7FF0000000000000;
	selp.f64 	%fd353, 0d0000000000000000, %fd256, %p24;
	setp.geu.f32 	%p25, %f1, 0f40874800;
	@%p25 bra 	$L__BB1_33;
	shr.u32 	%r181, %r42, 31;
	add.s32 	%r182, %r42, %r181;
	shr.s32 	%r183, %r182, 1;
	shl.b32 	%r184, %r183, 20;
	add.s32 	%r185, %r44, %r184;
	mov.b64 	%fd257, {%r43, %r185};
	sub.s32 	%r186, %r42, %r183;
	shl.b32 	%r187, %r186, 20;
	add.s32 	%r188, %r187, 1072693248;
	mov.b32 	%r189, 0;
	mov.b64 	%fd258, {%r189, %r188};
	mul.f64 	%fd353, %fd258, %fd257;
$L__BB1_33:
	sub.f64 	%fd52, %fd44, %fd46;
	fma.rn.f64 	%fd259, %fd52, 0d3FF71547652B82FE, 0d4338000000000000;
	{
	.reg .b32 %temp; 
	mov.b64 	{%r45, %temp}, %fd259;
	}
	mov.f64 	%fd260, 0dC338000000000000;
	add.rn.f64 	%fd261, %fd259, %fd260;
	fma.rn.f64 	%fd262, %fd261, 0dBFE62E42FEFA39EF, %fd52;
	fma.rn.f64 	%fd263, %fd261, 0dBC7ABC9E3B39803F, %fd262;
	fma.rn.f64 	%fd264, %fd263, 0d3E5ADE1569CE2BDF, 0d3E928AF3FCA213EA;
	fma.rn.f64 	%fd265, %fd264, %fd263, 0d3EC71DEE62401315;
	fma.rn.f64 	%fd266, %fd265, %fd263, 0d3EFA01997C89EB71;
	fma.rn.f64 	%fd267, %fd266, %fd263, 0d3F2A01A014761F65;
	fma.rn.f64 	%fd268, %fd267, %fd263, 0d3F56C16C1852B7AF;
	fma.rn.f64 	%fd269, %fd268, %fd263, 0d3F81111111122322;
	fma.rn.f64 	%fd270, %fd269, %fd263, 0d3FA55555555502A1;
	fma.rn.f64 	%fd271, %fd270, %fd263, 0d3FC5555555555511;
	fma.rn.f64 	%fd272, %fd271, %fd263, 0d3FE000000000000B;
	fma.rn.f64 	%fd273, %fd272, %fd263, 0d3FF0000000000000;
	fma.rn.f64 	%fd274, %fd273, %fd263, 0d3FF0000000000000;
	{
	.reg .b32 %temp; 
	mov.b64 	{%r46, %temp}, %fd274;
	}
	{
	.reg .b32 %temp; 
	mov.b64 	{%temp, %r47}, %fd274;
	}
	shl.b32 	%r190, %r45, 20;
	add.s32 	%r191, %r190, %r47;
	mov.b64 	%fd354, {%r46, %r191};
	{
	.reg .b32 %temp; 
	mov.b64 	{%temp, %r192}, %fd52;
	}
	mov.b32 	%f6, %r192;
	abs.f32 	%f2, %f6;
	setp.lt.f32 	%p26, %f2, 0f4086232B;
	@%p26 bra 	$L__BB1_36;
	setp.lt.f64 	%p27, %fd52, 0d0000000000000000;
	add.f64 	%fd275, %fd52, 0d7FF0000000000000;
	selp.f64 	%fd354, 0d0000000000000000, %fd275, %p27;
	setp.geu.f32 	%p28, %f2, 0f40874800;
	@%p28 bra 	$L__BB1_36;
	shr.u32 	%r193, %r45, 31;
	add.s32 	%r194, %r45, %r193;
	shr.s32 	%r195, %r194, 1;
	shl.b32 	%r196, %r195, 20;
	add.s32 	%r197, %r47, %r196;
	mov.b64 	%fd276, {%r46, %r197};
	sub.s32 	%r198, %r45, %r195;
	shl.b32 	%r199, %r198, 20;
	add.s32 	%r200, %r199, 1072693248;
	mov.b32 	%r201, 0;
	mov.b64 	%fd277, {%r201, %r200};
	mul.f64 	%fd354, %fd277, %fd276;
$L__BB1_36:
	mul.f64 	%fd278, %fd70, %fd354;
	mul.f64 	%fd279, %fd70, %fd353;
	sub.f64 	%fd280, %fd279, %fd75;
	max.f64 	%fd281, %fd280, 0d0000000000000000;
	sub.f64 	%fd282, %fd278, %fd75;
	max.f64 	%fd283, %fd282, 0d0000000000000000;
	add.f64 	%fd57, %fd281, %fd283;
	mul.f64 	%fd284, %fd73, 0dBFE0000000000000;
	fma.rn.f64 	%fd285, %fd73, %fd284, %fd71;
	mul.f64 	%fd58, %fd74, %fd285;
	mul.f64 	%fd286, %fd73, %fd45;
	mul.f64 	%fd59, %fd286, %fd43;
	add.f64 	%fd60, %fd58, %fd59;
	fma.rn.f64 	%fd287, %fd60, 0d3FF71547652B82FE, 0d4338000000000000;
	{
	.reg .b32 %temp; 
	mov.b64 	{%r48, %temp}, %fd287;
	}
	mov.f64 	%fd288, 0dC338000000000000;
	add.rn.f64 	%fd289, %fd287, %fd288;
	fma.rn.f64 	%fd290, %fd289, 0dBFE62E42FEFA39EF, %fd60;
	fma.rn.f64 	%fd291, %fd289, 0dBC7ABC9E3B39803F, %fd290;
	fma.rn.f64 	%fd292, %fd291, 0d3E5ADE1569CE2BDF, 0d3E928AF3FCA213EA;
	fma.rn.f64 	%fd293, %fd292, %fd291, 0d3EC71DEE62401315;
	fma.rn.f64 	%fd294, %fd293, %fd291, 0d3EFA01997C89EB71;
	fma.rn.f64 	%fd295, %fd294, %fd291, 0d3F2A01A014761F65;
	fma.rn.f64 	%fd296, %fd295, %fd291, 0d3F56C16C1852B7AF;
	fma.rn.f64 	%fd297, %fd296, %fd291, 0d3F81111111122322;
	fma.rn.f64 	%fd298, %fd297, %fd291, 0d3FA55555555502A1;
	fma.rn.f64 	%fd299, %fd298, %fd291, 0d3FC5555555555511;
	fma.rn.f64 	%fd300, %fd299, %fd291, 0d3FE000000000000B;
	fma.rn.f64 	%fd301, %fd300, %fd291, 0d3FF0000000000000;
	fma.rn.f64 	%fd302, %fd301, %fd291, 0d3FF0000000000000;
	{
	.reg .b32 %temp; 
	mov.b64 	{%r49, %temp}, %fd302;
	}
	{
	.reg .b32 %temp; 
	mov.b64 	{%temp, %r50}, %fd302;
	}
	shl.b32 	%r202, %r48, 20;
	add.s32 	%r203, %r202, %r50;
	mov.b64 	%fd355, {%r49, %r203};
	{
	.reg .b32 %temp; 
	mov.b64 	{%temp, %r204}, %fd60;
	}
	mov.b32 	%f7, %r204;
	abs.f32 	%f3, %f7;
	setp.lt.f32 	%p29, %f3, 0f4086232B;
	@%p29 bra 	$L__BB1_39;
	setp.lt.f64 	%p30, %fd60, 0d0000000000000000;
	add.f64 	%fd303, %fd60, 0d7FF0000000000000;
	selp.f64 	%fd355, 0d0000000000000000, %fd303, %p30;
	setp.geu.f32 	%p31, %f3, 0f40874800;
	@%p31 bra 	$L__BB1_39;
	shr.u32 	%r205, %r48, 31;
	add.s32 	%r206, %r48, %r205;
	shr.s32 	%r207, %r206, 1;
	shl.b32 	%r208, %r207, 20;
	add.s32 	%r209, %r50, %r208;
	mov.b64 	%fd304, {%r49, %r209};
	sub.s32 	%r210, %r48, %r207;
	shl.b32 	%r211, %r210, 20;
	add.s32 	%r212, %r211, 1072693248;
	mov.b32 	%r213, 0;
	mov.b64 	%fd305, {%r213, %r212};
	mul.f64 	%fd355, %fd305, %fd304;
$L__BB1_39:
	sub.f64 	%fd65, %fd58, %fd59;
	fma.rn.f64 	%fd306, %fd65, 0d3FF71547652B82FE, 0d4338000000000000;
	{
	.reg .b32 %temp; 
	mov.b64 	{%r51, %temp}, %fd306;
	}
	mov.f64 	%fd307, 0dC338000000000000;
	add.rn.f64 	%fd308, %fd306, %fd307;
	fma.rn.f64 	%fd309, %fd308, 0dBFE62E42FEFA39EF, %fd65;
	fma.rn.f64 	%fd310, %fd308, 0dBC7ABC9E3B39803F, %fd309;
	fma.rn.f64 	%fd311, %fd310, 0d3E5ADE1569CE2BDF, 0d3E928AF3FCA213EA;
	fma.rn.f64 	%fd312, %fd311, %fd310, 0d3EC71DEE62401315;
	fma.rn.f64 	%fd313, %fd312, %fd310, 0d3EFA01997C89EB71;
	fma.rn.f64 	%fd314, %fd313, %fd310, 0d3F2A01A014761F65;
	fma.rn.f64 	%fd315, %fd314, %fd310, 0d3F56C16C1852B7AF;
	fma.rn.f64 	%fd316, %fd315, %fd310, 0d3F81111111122322;
	fma.rn.f64 	%fd317, %fd316, %fd310, 0d3FA55555555502A1;
	fma.rn.f64 	%fd318, %fd317, %fd310, 0d3FC5555555555511;
	fma.rn.f64 	%fd319, %fd318, %fd310, 0d3FE000000000000B;
	fma.rn.f64 	%fd320, %fd319, %fd310, 0d3FF0000000000000;
	fma.rn.f64 	%fd321, %fd320, %fd310, 0d3FF0000000000000;
	{
	.reg .b32 %temp; 
	mov.b64 	{%r52, %temp}, %fd321;
	}
	{
	.reg .b32 %temp; 
	mov.b64 	{%temp, %r53}, %fd321;
	}
	shl.b32 	%r214, %r51, 20;
	add.s32 	%r215, %r214, %r53;
	mov.b64 	%fd356, {%r52, %r215};
	{
	.reg .b32 %temp; 
	mov.b64 	{%temp, %r216}, %fd65;
	}
	mov.b32 	%f8, %r216;
	abs.f32 	%f4, %f8;
	setp.lt.f32 	%p32, %f4, 0f4086232B;
	@%p32 bra 	$L__BB1_42;
	setp.lt.f64 	%p33, %fd65, 0d0000000000000000;
	add.f64 	%fd322, %fd65, 0d7FF0000000000000;
	selp.f64 	%fd356, 0d0000000000000000, %fd322, %p33;
	setp.geu.f32 	%p34, %f4, 0f40874800;
	@%p34 bra 	$L__BB1_42;
	shr.u32 	%r217, %r51, 31;
	add.s32 	%r218, %r51, %r217;
	shr.s32 	%r219, %r218, 1;
	shl.b32 	%r220, %r219, 20;
	add.s32 	%r221, %r53, %r220;
	mov.b64 	%fd323, {%r52, %r221};
	sub.s32 	%r222, %r51, %r219;
	shl.b32 	%r223, %r222, 20;
	add.s32 	%r224, %r223, 1072693248;
	mov.b32 	%r225, 0;
	mov.b64 	%fd324, {%r225, %r224};
	mul.f64 	%fd356, %fd324, %fd323;
$L__BB1_42:
	mul.f64 	%fd325, %fd70, %fd356;
	mul.f64 	%fd326, %fd70, %fd355;
	sub.f64 	%fd327, %fd75, %fd326;
	max.f64 	%fd328, %fd327, 0d0000000000000000;
	sub.f64 	%fd329, %fd75, %fd325;
	max.f64 	%fd330, %fd329, 0d0000000000000000;
	add.f64 	%fd331, %fd328, %fd330;
	mul.f64 	%fd332, %fd331, 0d3FE0000000000000;
	shl.b32 	%r226, %r1, 4;
	mov.u32 	%r227, shared_prices;
	add.s32 	%r54, %r227, %r226;
	mul.f64 	%fd333, %fd57, 0d3FE0000000000000;
	st.shared.v2.f64 	[%r54], {%fd333, %fd332};
	bar.sync 	0;
	setp.lt.u32 	%p35, %r243, 2;
	@%p35 bra 	$L__BB1_46;
$L__BB1_43:
	shr.u32 	%r56, %r243, 1;
	setp.ge.u32 	%p36, %r1, %r56;
	@%p36 bra 	$L__BB1_45;
	shl.b32 	%r228, %r56, 4;
	add.s32 	%r229, %r54, %r228;
	ld.shared.v2.f64 	{%fd334, %fd335}, [%r229];
	ld.shared.v2.f64 	{%fd336, %fd337}, [%r54];
	add.f64 	%fd338, %fd334, %fd336;
	add.f64 	%fd339, %fd335, %fd337;
	st.shared.v2.f64 	[%r54], {%fd338, %fd339};
$L__BB1_45:
	bar.sync 	0;
	setp.gt.u32 	%p37, %r243, 3;
	mov.u32 	%r243, %r56;
	@%p37 bra 	$L__BB1_43;
$L__BB1_46:
	setp.ne.s32 	%p38, %r1, 0;
	@%p38 bra 	$L__BB1_48;
	ld.param.u64 	%rd29, [_Z18monte_carlo_kernelPdP17curandStateXORWOWddddddi_param_0];
	ld.shared.v2.f64 	{%fd340, %fd341}, [shared_prices];
	shl.b32 	%r230, %r3, 1;
	cvta.to.global.u64 	%rd26, %rd29;
	mul.wide.u32 	%rd27, %r230, 8;
	add.s64 	%rd28, %rd26, %rd27;
	st.global.f64 	[%rd28], %fd340;
	st.global.f64 	[%rd28+8], %fd341;
$L__BB1_48:
	ret;

}
.func  (.param .align 16 .b8 func_retval0[16]) __internal_trig_reduction_slowpathd(
	.param .b64 __internal_trig_reduction_slowpathd_param_0
)
{
	.local .align 8 .b8 	__local_depot2[40];
	.reg .b64 	%SP;
	.reg .b64 	%SPL;
	.reg .pred 	%p<10>;
	.reg .b32 	%r<47>;
	.reg .b64 	%rd<74>;
	.reg .b64 	%fd<5>;

	mov.u64 	%SPL, __local_depot2;
	ld.param.f64 	%fd4, [__internal_trig_reduction_slowpathd_param_0];
	add.u64 	%rd1, %SPL, 0;
	{
	.reg .b32 %temp; 
	mov.b64 	{%temp, %r1}, %fd4;
	}
	shr.u32 	%r2, %r1, 20;
	and.b32  	%r3, %r2, 2047;
	setp.eq.s32 	%p1, %r3, 2047;
	mov.b32 	%r46, 0;
	@%p1 bra 	$L__BB2_9;
	add.s32 	%r20, %r3, -1024;
	mov.b64 	%rd20, %fd4;
	shl.b64 	%rd2, %rd20, 11;
	shr.u32 	%r4, %r20, 6;
	sub.s32 	%r45, 15, %r4;
	sub.s32 	%r21, 19, %r4;
	setp.lt.u32 	%p2, %r20, 128;
	selp.b32 	%r6, 18, %r21, %p2;
	setp.ge.s32 	%p3, %r45, %r6;
	mov.b64 	%rd70, 0;
	@%p3 bra 	$L__BB2_4;
	add.s32 	%r23, %r6, %r4;
	neg.s32 	%r43, %r23;
	or.b64  	%rd3, %rd2, -9223372036854775808;
	mov.b64 	%rd70, 0;
	mov.b32 	%r42, 0;
	mov.u64 	%rd25, __cudart_i2opi_d;
	mov.u32 	%r44, %r45;
$L__BB2_3:
	.pragma "nounroll";
	mul.wide.s32 	%rd22, %r42, 8;
	add.s64 	%rd23, %rd1, %rd22;
	mul.wide.s32 	%rd24, %r44, 8;
	add.s64 	%rd26, %rd25, %rd24;
	ld.global.nc.u64 	%rd27, [%rd26];
	{
	.reg .u32 %r0, %r1, %r2, %r3, %alo, %ahi, %blo, %bhi, %clo, %chi;
	mov.b64 	{%alo,%ahi}, %rd27;
	mov.b64 	{%blo,%bhi}, %rd3;
	mov.b64 	{%clo,%chi}, %rd70;
	mad.lo.cc.u32 	%r0, %alo, %blo, %clo;
	madc.hi.cc.u32 	%r1, %alo, %blo, %chi;
	madc.hi.u32 	%r2, %alo, %bhi, 0;
	mad.lo.cc.u32 	%r1, %alo, %bhi, %r1;
	madc.hi.cc.u32 	%r2, %ahi, %blo, %r2;
	madc.hi.u32 	%r3, %ahi, %bhi, 0;
	mad.lo.cc.u32 	%r1, %ahi, %blo, %r1;
	madc.lo.cc.u32 	%r2, %ahi, %bhi, %r2;
	addc.u32 	%r3, %r3, 0;
	mov.b64 	%rd28, {%r0,%r1};
	mov.b64 	%rd70, {%r2,%r3};
	}
	st.local.u64 	[%rd23], %rd28;
	add.s32 	%r44, %r44, 1;
	add.s32 	%r43, %r43, 1;
	add.s32 	%r42, %r42, 1;
	setp.ne.s32 	%p4, %r43, -15;
	mov.u32 	%r45, %r6;
	@%p4 bra 	$L__BB2_3;
$L__BB2_4:
	cvt.s64.s32 	%rd29, %r45;
	cvt.u64.u32 	%rd30, %r4;
	add.s64 	%rd31, %rd30, %rd29;
	shl.b64 	%rd32, %rd31, 3;
	add.s64 	%rd33, %rd1, %rd32;
	st.local.u64 	[%rd33+-120], %rd70;
	and.b32  	%r15, %r2, 63;
	ld.local.u64 	%rd72, [%rd1+16];
	ld.local.u64 	%rd71, [%rd1+24];
	setp.eq.s32 	%p5, %r15, 0;
	@%p5 bra 	$L__BB2_6;
	shl.b64 	%rd34, %rd71, %r15;
	shr.u64 	%rd35, %rd72, 1;
	xor.b32  	%r24, %r15, 63;
	shr.u64 	%rd36, %rd35, %r24;
	or.b64  	%rd71, %rd34, %rd36;
	ld.local.u64 	%rd37, [%rd1+8];
	shl.b64 	%rd38, %rd72, %r15;
	shr.u64 	%rd39, %rd37, 1;
	shr.u64 	%rd40, %rd39, %r24;
	or.b64  	%rd72, %rd38, %rd40;
$L__BB2_6:
	and.b32  	%r25, %r1, -2147483648;
	shr.u64 	%rd41, %rd71, 62;
	cvt.u32.u64 	%r26, %rd41;
	mov.b64 	{%r27, %r28}, %rd71;
	mov.b64 	{%r29, %r30}, %rd72;
	shf.l.wrap.b32 	%r31, %r30, %r27, 2;
	shf.l.wrap.b32 	%r32, %r27, %r28, 2;
	mov.b64 	%rd42, {%r31, %r32};
	shl.b64 	%rd43, %rd72, 2;
	shr.u64 	%rd44, %rd42, 63;
	cvt.u32.u64 	%r33, %rd44;
	add.s32 	%r34, %r33, %r26;
	setp.eq.s32 	%p6, %r25, 0;
	neg.s32 	%r35, %r34;
	selp.b32 	%r46, %r34, %r35, %p6;
	setp.gt.s64 	%p7, %rd42, -1;
	mov.b64 	%rd45, 0;
	{
	.reg .u32 %r0, %r1, %r2, %r3, %a0, %a1, %a2, %a3, %b0, %b1, %b2, %b3;
	mov.b64 	{%a0,%a1}, %rd45;
	mov.b64 	{%a2,%a3}, %rd45;
	mov.b64 	{%b0,%b1}, %rd43;
	mov.b64 	{%b2,%b3}, %rd42;
	sub.cc.u32 	%r0, %a0, %b0;
	subc.cc.u32 	%r1, %a1, %b1;
	subc.cc.u32 	%r2, %a2, %b2;
	subc.u32 	%r3, %a3, %b3;
	mov.b64 	%rd46, {%r0,%r1};
	mov.b64 	%rd47, {%r2,%r3};
	}
	xor.b32  	%r36, %r25, -2147483648;
	selp.b64 	%rd73, %rd42, %rd47, %p7;
	selp.b64 	%rd14, %rd43, %rd46, %p7;
	selp.b32 	%r17, %r25, %r36, %p7;
	clz.b64 	%r37, %rd73;
	cvt.u64.u32 	%rd15, %r37;
	setp.eq.s32 	%p8, %r37, 0;
	@%p8 bra 	$L__BB2_8;
	cvt.u32.u64 	%r38, %rd15;
	and.b32  	%r39, %r38, 63;
	shl.b64 	%rd48, %rd73, %r39;
	shr.u64 	%rd49, %rd14, 1;
	not.b32 	%r40, %r38;
	and.b32  	%r41, %r40, 63;
	shr.u64 	%rd50, %rd49, %r41;
	or.b64  	%rd73, %rd48, %rd50;
$L__BB2_8:
	mov.b64 	%rd51, -3958705157555305931;
	{
	.reg .u32 %r0, %r1, %r2, %r3, %alo, %ahi, %blo, %bhi;
	mov.b64 	{%alo,%ahi}, %rd73;
	mov.b64 	{%blo,%bhi}, %rd51;
	mul.lo.u32 	%r0, %alo, %blo;
	mul.hi.u32 	%r1, %alo, %blo;
	mad.lo.cc.u32 	%r1, %alo, %bhi, %r1;
	madc.hi.u32 	%r2, %alo, %bhi, 0;
	mad.lo.cc.u32 	%r1, %ahi, %blo, %r1;
	madc.hi.cc.u32 	%r2, %ahi, %blo, %r2;
	madc.hi.u32 	%r3, %ahi, %bhi, 0;
	mad.lo.cc.u32 	%r2, %ahi, %bhi, %r2;
	addc.u32 	%r3, %r3, 0;
	mov.b64 	%rd52, {%r0,%r1};
	mov.b64 	%rd53, {%r2,%r3};
	}
	setp.gt.s64 	%p9, %rd53, 0;
	{
	.reg .u32 %r0, %r1, %r2, %r3, %a0, %a1, %a2, %a3, %b0, %b1, %b2, %b3;
	mov.b64 	{%a0,%a1}, %rd52;
	mov.b64 	{%a2,%a3}, %rd53;
	mov.b64 	{%b0,%b1}, %rd52;
	mov.b64 	{%b2,%b3}, %rd53;
	add.cc.u32 	%r0, %a0, %b0;
	addc.cc.u32 	%r1, %a1, %b1;
	addc.cc.u32 	%r2, %a2, %b2;
	addc.u32 	%r3, %a3, %b3;
	mov.b64 	%rd54, {%r0,%r1};
	mov.b64 	%rd55, {%r2,%r3};
	}
	selp.b64 	%rd56, %rd55, %rd53, %p9;
	selp.s64 	%rd57, -1, 0, %p9;
	sub.s64 	%rd58, %rd57, %rd15;
	cvt.u64.u32 	%rd59, %r17;
	shl.b64 	%rd60, %rd59, 32;
	add.s64 	%rd61, %rd56, 1;
	shr.u64 	%rd62, %rd61, 10;
	add.s64 	%rd63, %rd62, 1;
	shr.u64 	%rd64, %rd63, 1;
	shl.b64 	%rd65, %rd58, 52;
	add.s64 	%rd66, %rd65, %rd64;
	add.s64 	%rd67, %rd66, 4602678819172646912;
	or.b64  	%rd68, %rd67, %rd60;
	mov.b64 	%fd4, %rd68;
$L__BB2_9:
	st.param.f64 	[func_retval0], %fd4;
	st.param.b32 	[func_retval0+8], %r46;
	ret;

}


// ===== COMPILED SASS (sm_100) =====

	.target	sm_100

	.elftype	@"ET_EXEC"


//--------------------- .note.nv.tkinfo           --------------------------
	.section	.note.nv.tkinfo,"",@"SHT_NOTE"
	.sectionflags	@"SHF_NOTE_NV_TKINFO"
	.tkinfo
        /*0018*/ 	.word	0x00000002
        /*0030*/ 	.string	""
        /*0030*/ 	.string	"ptxas"
        /*0030*/ 	.string	"Cuda compilation tools, release 13.0, V13.0.88"
        /*0030*/ 	.string	"Build cuda_13.0.r13.0/compiler.36424714_0"
        /*0030*/ 	.string	"-arch sm_100 -m 64 "



//--------------------- .note.nv.cuinfo           --------------------------
	.section	.note.nv.cuinfo,"",@"SHT_NOTE"
	.sectionflags	@"SHF_NOTE_NV_CUINFO"
        /*0018*/ 	.short	0x0002
        /*001a*/ 	.short	0x0064
        /*001c*/ 	.short	0x0082
	.zero		2


//--------------------- .nv.info                  --------------------------
	.section	.nv.info,"",@"SHT_CUDA_INFO"
	.align	4


	//----- nvinfo : EIATTR_REGCOUNT
	.align		4
        /*0000*/ 	.byte	0x04, 0x2f
        /*0002*/ 	.short	(.L_12 - .L_11)
	.align		4
.L_11:
        /*0004*/ 	.word	index@(_Z11init_randomP17curandStateXORWOWmi)
        /*0008*/ 	.word	0x0000001f


	//----- nvinfo : EIATTR_FRAME_SIZE
	.align		4
.L_12:
        /*000c*/ 	.byte	0x04, 0x11
        /*000e*/ 	.short	(.L_14 - .L_13)
	.align		4
.L_13:
        /*0010*/ 	.word	index@(_Z11init_randomP17curandStateXORWOWmi)
        /*0014*/ 	.word	0x00000000


	//----- nvinfo : EIATTR_REGCOUNT
	.align		4
.L_14:
        /*0018*/ 	.byte	0x04, 0x2f
        /*001a*/ 	.short	(.L_16 - .L_15)
	.align		4
.L_15:
        /*001c*/ 	.word	index@(_Z18monte_carlo_kernelPdP17curandStateXORWOWddddddi)
        /*0020*/ 	.word	0x00000022


	//----- nvinfo : EIATTR_FRAME_SIZE
	.align		4
.L_16:
        /*0024*/ 	.byte	0x04, 0x11
        /*0026*/ 	.short	(.L_18 - .L_17)
	.align		4
.L_17:
        /*0028*/ 	.word	index@($_Z18monte_carlo_kernelPdP17curandStateXORWOWddddddi$__internal_trig_reduction_slowpathd)
        /*002c*/ 	.word	0x00000028


	//----- nvinfo : EIATTR_FRAME_SIZE
	.align		4
.L_18:
        /*0030*/ 	.byte	0x04, 0x11
        /*0032*/ 	.short	(.L_20 - .L_19)
	.align		4
.L_19:
        /*0034*/ 	.word	index@($__internal_0_$__cuda_sm20_dsqrt_rn_f64_mediumpath_v1)
        /*0038*/ 	.word	0x00000028


	//----- nvinfo : EIATTR_FRAME_SIZE
	.align		4
.L_20:
        /*003c*/ 	.byte	0x04, 0x11
        /*003e*/ 	.short	(.L_22 - .L_21)
	.align		4
.L_21:
        /*0040*/ 	.word	index@(_Z18monte_carlo_kernelPdP17curandStateXORWOWddddddi)
        /*0044*/ 	.word	0x00000028


	//----- nvinfo : EIATTR_MIN_STACK_SIZE
	.align		4
.L_22:
        /*0048*/ 	.byte	0x04, 0x12
        /*004a*/ 	.short	(.L_24 - .L_23)
	.align		4
.L_23:
        /*004c*/ 	.word	index@(_Z18monte_carlo_kernelPdP17curandStateXORWOWddddddi)
        /*0050*/ 	.word	0x00000028


	//----- nvinfo : EIATTR_MIN_STACK_SIZE
	.align		4
.L_24:
        /*0054*/ 	.byte	0x04, 0x12
        /*0056*/ 	.short	(.L_26 - .L_25)
	.align		4
.L_25:
        /*0058*/ 	.word	index@(_Z11init_randomP17curandStateXORWOWmi)
        /*005c*/ 	.word	0x00000000
.L_26:


//--------------------- .nv.compat                --------------------------
	.section	.nv.compat,"",@"SHT_CUDA_COMPAT_INFO"
	.align	4
        /*0000*/ 	.byte	0x02, 0x09, 0x00, 0x00, 0x02, 0x02, 0x01, 0x00, 0x02, 0x05, 0x05, 0x00, 0x03, 0x07, 0x01, 0x01
        /*0010*/ 	.byte	0x02, 0x03, 0x00, 0x00, 0x02, 0x06, 0x01, 0x00, 0x04, 0x0b, 0x08, 0x00, 0x01, 0x00, 0x00, 0x00
        /*0020*/ 	.byte	0x00, 0x00, 0x00, 0x00


//--------------------- .nv.info._Z18monte_carlo_kernelPdP17curandStateXORWOWddddddi --------------------------
	.section	.nv.info._Z18monte_carlo_kernelPdP17curandStateXORWOWddddddi,"",@"SHT_CUDA_INFO"
	.sectionflags	@""
	.align	4


	//----- nvinfo : EIATTR_CUDA_API_VERSION
	.align		4
        /*0000*/ 	.byte	0x04, 0x37
        /*0002*/ 	.short	(.L_28 - .L_27)
.L_27:
        /*0004*/ 	.word	0x00000082


	//----- nvinfo : EIATTR_KPARAM_INFO
	.align		4
.L_28:
        /*0008*/ 	.byte	0x04, 0x17
        /*000a*/ 	.short	(.L_30 - .L_29)
.L_29:
        /*000c*/ 	.word	0x00000000
        /*0010*/ 	.short	0x0008
        /*0012*/ 	.short	0x0040
        /*0014*/ 	.byte	0x00, 0xf0, 0x11, 0x00


	//----- nvinfo : EIATTR_KPARAM_INFO
	.align		4
.L_30:
        /*0018*/ 	.byte	0x04, 0x17
        /*001a*/ 	.short	(.L_32 - .L_31)
.L_31:
        /*001c*/ 	.word	0x00000000
        /*0020*/ 	.short	0x0007
        /*0022*/ 	.short	0x0038
        /*0024*/ 	.byte	0x00, 0xf0, 0x21, 0x00


	//----- nvinfo : EIATTR_KPARAM_INFO
	.align		4
.L_32:
        /*0028*/ 	.byte	0x04, 0x17
        /*002a*/ 	.short	(.L_34 - .L_33)
.L_33:
        /*002c*/ 	.word	0x00000000
        /*0030*/ 	.short	0x0006
        /*0032*/ 	.short	0x0030
        /*0034*/ 	.byte	0x00, 0xf0, 0x21, 0x00


	//----- nvinfo : EIATTR_KPARAM_INFO
	.align		4
.L_34:
        /*0038*/ 	.byte	0x04, 0x17
        /*003a*/ 	.short	(.L_36 - .L_35)
.L_35:
        /*003c*/ 	.word	0x00000000
        /*0040*/ 	.short	0x0005
        /*0042*/ 	.short	0x0028
        /*0044*/ 	.byte	0x00, 0xf0, 0x21, 0x00


	//----- nvinfo : EIATTR_KPARAM_INFO
	.align		4
.L_36:
        /*0048*/ 	.byte	0x04, 0x17
        /*004a*/ 	.short	(.L_38 - .L_37)
.L_37:
        /*004c*/ 	.word	0x00000000
        /*0050*/ 	.short	0x0004
        /*0052*/ 	.short	0x0020
        /*0054*/ 	.byte	0x00, 0xf0, 0x21, 0x00


	//----- nvinfo : EIATTR_KPARAM_INFO
	.align		4
.L_38:
        /*0058*/ 	.byte	0x04, 0x17
        /*005a*/ 	.short	(.L_40 - .L_39)
.L_39:
        /*005c*/ 	.word	0x00000000
        /*0060*/ 	.short	0x0003
        /*0062*/ 	.short	0x0018
        /*0064*/ 	.byte	0x00, 0xf0, 0x21, 0x00


	//----- nvinfo : EIATTR_KPARAM_INFO
	.align		4
.L_40:
        /*0068*/ 	.byte	0x04, 0x17
        /*006a*/ 	.short	(.L_42 - .L_41)
.L_41:
        /*006c*/ 	.word	0x00000000
        /*0070*/ 	.short	0x0002
        /*0072*/ 	.short	0x0010
        /*0074*/ 	.byte	0x00, 0xf0, 0x21, 0x00


	//----- nvinfo : EIATTR_KPARAM_INFO
	.align		4
.L_42:
        /*0078*/ 	.byte	0x04, 0x17
        /*007a*/ 	.short	(.L_44 - .L_43)
.L_43:
        /*007c*/ 	.word	0x00000000
        /*0080*/ 	.short	0x0001
        /*0082*/ 	.short	0x0008
        /*0084*/ 	.byte	0x00, 0xf5, 0x21, 0x00


	//----- nvinfo : EIATTR_KPARAM_INFO
	.align		4
.L_44:
        /*0088*/ 	.byte	0x04, 0x17
        /*008a*/ 	.short	(.L_46 - .L_45)
.L_45:
        /*008c*/ 	.word	0x00000000
        /*0090*/ 	.short	0x0000
        /*0092*/ 	.short	0x0000
        /*0094*/ 	.byte	0x00, 0xf5, 0x21, 0x00


	//----- nvinfo : EIATTR_SPARSE_MMA_MASK
	.align		4
.L_46:
        /*0098*/ 	.byte	0x03, 0x50
        /*009a*/ 	.short	0x0000


	//----- nvinfo : EIATTR_MAXREG_COUNT
	.align		4
        /*009c*/ 	.byte	0x03, 0x1b
        /*009e*/ 	.short	0x00ff


	//----- nvinfo : EIATTR_NUM_BARRIERS
	.align		4
        /*00a0*/ 	.byte	0x02, 0x4c
        /*00a2*/ 	.byte	0x01
	.zero		1


	//----- nvinfo : EIATTR_MERCURY_ISA_VERSION
	.align		4
        /*00a4*/ 	.byte	0x03, 0x5f
        /*00a6*/ 	.short	0x0101


	//----- nvinfo : EIATTR_VRC_CTA_INIT_COUNT
	.align		4
        /*00a8*/ 	.byte	0x02, 0x4a
	.zero		1
	.zero		1


	//----- nvinfo : EIATTR_EXIT_INSTR_OFFSETS
	.align		4
        /*00ac*/ 	.byte	0x04, 0x1c
        /*00ae*/ 	.short	(.L_48 - .L_47)


	//   ....[0]....
.L_47:
        /*00b0*/ 	.word	0x00000090


	//   ....[1]....
        /*00b4*/ 	.word	0x00002c70


	//   ....[2]....
        /*00b8*/ 	.word	0x00002d10


	//----- nvinfo : EIATTR_CRS_STACK_SIZE
	.align		4
.L_48:
        /*00bc*/ 	.byte	0x04, 0x1e
        /*00be*/ 	.short	(.L_50 - .L_49)
.L_49:
        /*00c0*/ 	.word	0x00000000


	//----- nvinfo : EIATTR_CBANK_PARAM_SIZE
	.align		4
.L_50:
        /*00c4*/ 	.byte	0x03, 0x19
        /*00c6*/ 	.short	0x0044


	//----- nvinfo : EIATTR_PARAM_CBANK
	.align		4
        /*00c8*/ 	.byte	0x04, 0x0a
        /*00ca*/ 	.short	(.L_52 - .L_51)
	.align		4
.L_51:
        /*00cc*/ 	.word	index@(.nv.constant0._Z18monte_carlo_kernelPdP17curandStateXORWOWddddddi)
        /*00d0*/ 	.short	0x0380
        /*00d2*/ 	.short	0x0044


	//----- nvinfo : EIATTR_SW_WAR
	.align		4
.L_52:
        /*00d4*/ 	.byte	0x04, 0x36
        /*00d6*/ 	.short	(.L_54 - .L_53)
.L_53:
        /*00d8*/ 	.word	0x00000008
.L_54:


//--------------------- .nv.info._Z11init_randomP17curandStateXORWOWmi --------------------------
	.section	.nv.info._Z11init_randomP17curandStateXORWOWmi,"",@"SHT_CUDA_INFO"
	.sectionflags	@""
	.align	4


	//----- nvinfo : EIATTR_CUDA_API_VERSION
	.align		4
        /*0000*/ 	.byte	0x04, 0x37
        /*0002*/ 	.short	(.L_56 - .L_55)
.L_55:
        /*0004*/ 	.word	0x00000082


	//----- nvinfo : EIATTR_KPARAM_INFO
	.align		4
.L_56:
        /*0008*/ 	.byte	0x04, 0x17
        /*000a*/ 	.short	(.L_58 - .L_57)
.L_57:
        /*000c*/ 	.word	0x00000000
        /*0010*/ 	.short	0x0002
        /*0012*/ 	.short	0x0010
        /*0014*/ 	.byte	0x00, 0xf0, 0x11, 0x00


	//----- nvinfo : EIATTR_KPARAM_INFO
	.align		4
.L_58:
        /*0018*/ 	.byte	0x04, 0x17
        /*001a*/ 	.short	(.L_60 - .L_59)
.L_59:
        /*001c*/ 	.word	0x00000000
        /*0020*/ 	.short	0x0001
        /*0022*/ 	.short	0x0008
        /*0024*/ 	.byte	0x00, 0xf0, 0x21, 0x00


	//----- nvinfo : EIATTR_KPARAM_INFO
	.align		4
.L_60:
        /*0028*/ 	.byte	0x04, 0x17
        /*002a*/ 	.short	(.L_62 - .L_61)
.L_61:
        /*002c*/ 	.word	0x00000000
        /*0030*/ 	.short	0x0000
        /*0032*/ 	.short	0x0000
        /*0034*/ 	.byte	0x00, 0xf5, 0x21, 0x00


	//----- nvinfo : EIATTR_SPARSE_MMA_MASK
	.align		4
.L_62:
        /*0038*/ 	.byte	0x03, 0x50
        /*003a*/ 	.short	0x0000


	//----- nvinfo : EIATTR_MAXREG_COUNT
	.align		4
        /*003c*/ 	.byte	0x03, 0x1b
        /*003e*/ 	.short	0x00ff


	//----- nvinfo : EIATTR_MERCURY_ISA_VERSION
	.align		4
        /*0040*/ 	.byte	0x03, 0x5f
        /*0042*/ 	.short	0x0101


	//----- nvinfo : EIATTR_VRC_CTA_INIT_COUNT
	.align		4
        /*0044*/ 	.byte	0x02, 0x4a
	.zero		1
	.zero		1


	//----- nvinfo : EIATTR_EXIT_INSTR_OFFSETS
	.align		4
        /*0048*/ 	.byte	0x04, 0x1c
        /*004a*/ 	.short	(.L_64 - .L_63)


	//   ....[0]....
.L_63:
        /*004c*/ 	.word	0x00000070


	//   ....[1]....
        /*0050*/ 	.word	0x00000f00


	//----- nvinfo : EIATTR_CRS_STACK_SIZE
	.align		4
.L_64:
        /*0054*/ 	.byte	0x04, 0x1e
        /*0056*/ 	.short	(.L_66 - .L_65)
.L_65:
        /*0058*/ 	.word	0x00000000


	//----- nvinfo : EIATTR_CBANK_PARAM_SIZE
	.align		4
.L_66:
        /*005c*/ 	.byte	0x03, 0x19
        /*005e*/ 	.short	0x0014


	//----- nvinfo : EIATTR_PARAM_CBANK
	.align		4
        /*0060*/ 	.byte	0x04, 0x0a
        /*0062*/ 	.short	(.L_68 - .L_67)
	.align		4
.L_67:
        /*0064*/ 	.word	index@(.nv.constant0._Z11init_randomP17curandStateXORWOWmi)
        /*0068*/ 	.short	0x0380
        /*006a*/ 	.short	0x0014


	//----- nvinfo : EIATTR_SW_WAR
	.align		4
.L_68:
        /*006c*/ 	.byte	0x04, 0x36
        /*006e*/ 	.short	(.L_70 - .L_69)
.L_69:
        /*0070*/ 	.word	0x00000008
.L_70:


//--------------------- .nv.callgraph             --------------------------
	.section	.nv.callgraph,"",@"SHT_CUDA_CALLGRAPH"
	.align	4
	.sectionentsize	8
	.align		4
        /*0000*/ 	.word	0x00000000
	.align		4
        /*0004*/ 	.word	0xffffffff
	.align		4
        /*0008*/ 	.word	0x00000000
	.align		4
        /*000c*/ 	.word	0xfffffffe
	.align		4
        /*0010*/ 	.word	0x00000000
	.align		4
        /*0014*/ 	.word	0xfffffffd
	.align		4
        /*0018*/ 	.word	0x00000000
	.align		4
        /*001c*/ 	.word	0xfffffffc


//--------------------- .nv.constant4             --------------------------
	.section	.nv.constant4,"a",@progbits
	.align	8
	.align		8
.nv.constant4:
        /*0000*/ 	.dword	precalc_xorwow_matrix
	.align		8
        /*0008*/ 	.dword	precalc_xorwow_offset_matrix
	.align		8
        /*0010*/ 	.dword	mrg32k3aM1
	.align		8
        /*0018*/ 	.dword	mrg32k3aM2
	.align		8
        /*0020*/ 	.dword	mrg32k3aM1SubSeq
	.align		8
        /*0028*/ 	.dword	mrg32k3aM2SubSeq
	.align		8
        /*0030*/ 	.dword	mrg32k3aM1Seq
	.align		8
        /*0038*/ 	.dword	mrg32k3aM2Seq
	.align		8
        /*0040*/ 	.dword	__cudart_i2opi_d
	.align		8
        /*0048*/ 	.dword	__cudart_sin_cos_coeffs


//--------------------- .nv.constant3             --------------------------
	.section	.nv.constant3,"a",@progbits
	.align	8
.nv.constant3:
	.type		__cr_lgamma_table,@object
	.size		__cr_lgamma_table,(.L_8 - __cr_lgamma_table)
__cr_lgamma_table:
        /*0000*/ 	.byte	0x00, 0x00, 0x00, 0x00, 0x00, 0x00, 0x00, 0x00, 0x00, 0x00, 0x00, 0x00, 0x00, 0x00, 0x00, 0x00
        /*0010*/ 	.byte	0xef, 0x39, 0xfa, 0xfe, 0x42, 0x2e, 0xe6, 0x3f, 0x02, 0x20, 0x2a, 0xfa, 0x0b, 0xab, 0xfc, 0x3f
        /*0020*/ 	.byte	0xf9, 0x2c, 0x92, 0x7c, 0xa7, 0x6c, 0x09, 0x40, 0xc9, 0x79, 0x44, 0x3c, 0x64, 0x26, 0x13, 0x40
        /*0030*/ 	.byte	0xca, 0x01, 0xcf, 0x3a, 0x27, 0x51, 0x1a, 0x40, 0x30, 0xcc, 0x2d, 0xf3, 0xe1, 0x0c, 0x21, 0x40
        /*0040*/ 	.byte	0x0d, 0xb7, 0xfc, 0x82, 0x8e, 0x35, 0x25, 0x40
.L_8:


//--------------------- .text._Z18monte_carlo_kernelPdP17curandStateXORWOWddddddi --------------------------
	.section	.text._Z18monte_carlo_kernelPdP17curandStateXORWOWddddddi,"ax",@progbits
	.align	128
        .global         _Z18monte_carlo_kernelPdP17curandStateXORWOWddddddi
        .type           _Z18monte_carlo_kernelPdP17curandStateXORWOWddddddi,@function
        .size           _Z18monte_carlo_kernelPdP17curandStateXORWOWddddddi,(.L_x_51 - _Z18monte_carlo_kernelPdP17curandStateXORWOWddddddi)
        .other          _Z18monte_carlo_kernelPdP17curandStateXORWOWddddddi,@"STO_CUDA_ENTRY STV_DEFAULT"
_Z18monte_carlo_kernelPdP17curandStateXORWOWddddddi:
.text._Z18monte_carlo_kernelPdP17curandStateXORWOWddddddi:
[----:B------:R-:W0:Y:S01]  /*0000*/  LDC R1, c[0x0][0x37c] ;  /* 0x0000df00ff017b82 */ /* 0x000e220000000800 */
[----:B------:R-:W1:Y:S01]  /*0010*/  S2R R22, SR_TID.X ;  /* 0x0000000000167919 */ /* 0x000e620000002100 */
[----:B------:R-:W2:Y:S01]  /*0020*/  LDCU UR4, c[0x0][0x360] ;  /* 0x00006c00ff0477ac */ /* 0x000ea20008000800 */
[----:B0-----:R-:W-:Y:S01]  /*0030*/  VIADD R1, R1, 0xffffffd8 ;  /* 0xffffffd801017836 */ /* 0x001fe20000000000 */
[----:B------:R-:W1:Y:S01]  /*0040*/  S2R R5, SR_CTAID.X ;  /* 0x0000000000057919 */ /* 0x000e620000002500 */
[----:B------:R-:W0:Y:S01]  /*0050*/  LDCU UR5, c[0x0][0x3c0] ;  /* 0x00007800ff0577ac */ /* 0x000e220008000800 */
[----:B--2---:R-:W-:Y:S02]  /*0060*/  IMAD.U32 R4, RZ, RZ, UR4 ;  /* 0x00000004ff047e24 */ /* 0x004fe4000f8e00ff */
[----:B-1----:R-:W-:-:S05]  /*0070*/  IMAD R3, R5, UR4, R22 ;  /* 0x0000000405037c24 */ /* 0x002fca000f8e0216 */
[----:B0-----:R-:W-:-:S13]  /*0080*/  ISETP.GE.AND P0, PT, R3, UR5, PT ;  /* 0x0000000503007c0c */ /* 0x001fda000bf06270 */
[----:B------:R-:W-:Y:S05]  /*0090*/  @P0 EXIT ;  /* 0x000000000000094d */ /* 0x000fea0003800000 */
[----:B------:R-:W0:Y:S01]  /*00a0*/  LDC.64 R6, c[0x0][0x388] ;  /* 0x0000e200ff067b82 */ /* 0x000e220000000a00 */
[----:B------:R-:W1:Y:S01]  /*00b0*/  LDCU.64 UR6, c[0x0][0x358] ;  /* 0x00006b00ff0677ac */ /* 0x000e620008000a00 */
[----:B0-----:R-:W-:-:S05]  /*00c0*/  IMAD.WIDE R6, R3, 0x30, R6 ;  /* 0x0000003003067825 */ /* 0x001fca00078e0206 */
[----:B-1----:R-:W2:Y:S04]  /*00d0*/  LDG.E.64 R10, desc[UR6][R6.64] ;  /* 0x00000006060a7981 */ /* 0x002ea8000c1e1b00 */
[----:B------:R-:W3:Y:S04]  /*00e0*/  LDG.E.64 R20, desc[UR6][R6.64+0x10] ;  /* 0x0000100606147981 */ /* 0x000ee8000c1e1b00 */
[----:B------:R-:W4:Y:S01]  /*00f0*/  LDG.E.64 R2, desc[UR6][R6.64+0x8] ;  /* 0x0000080606027981 */ /* 0x000f22000c1e1b00 */
[----:B------:R-:W-:Y:S01]  /*0100*/  BSSY.RECONVERGENT B0, `(.L_x_0) ;  /* 0x0000078000007945 */ /* 0x000fe20003800200 */
[----:B--2---:R-:W-:-:S04]  /*0110*/  SHF.R.U32.HI R0, RZ, 0x2, R11 ;  /* 0x00000002ff007819 */ /* 0x004fc8000001160b */
[----:B------:R-:W-:Y:S01]  /*0120*/  LOP3.LUT R0, R0, R11, RZ, 0x3c, !PT ;  /* 0x0000000b00007212 */ /* 0x000fe200078e3cff */
[----:B---3--:R-:W-:Y:S01]  /*0130*/  IMAD.SHL.U32 R8, R21, 0x10, RZ ;  /* 0x0000001015087824 */ /* 0x008fe200078e00ff */
[----:B----4-:R-:W-:-:S03]  /*0140*/  SHF.R.U32.HI R11, RZ, 0x2, R2 ;  /* 0x00000002ff0b7819 */ /* 0x010fc60000011602 */
[----:B------:R-:W-:Y:S01]  /*0150*/  IMAD.SHL.U32 R9, R0, 0x2, RZ ;  /* 0x0000000200097824 */ /* 0x000fe200078e00ff */
[----:B------:R-:W-:-:S04]  /*0160*/  LOP3.LUT R2, R11, R2, RZ, 0x3c, !PT ;  /* 0x000000020b027212 */ /* 0x000fc800078e3cff */
[----:B------:R-:W-:-:S04]  /*0170*/  LOP3.LUT R9, R21, R8, R9, 0x96, !PT ;  /* 0x0000000815097212 */ /* 0x000fc800078e9609 */
[----:B------:R-:W-:Y:S01]  /*0180*/  LOP3.LUT R11, R9, R0, RZ, 0x3c, !PT ;  /* 0x00000000090b7212 */ /* 0x000fe200078e3cff */
[----:B------:R-:W-:-:S04]  /*0190*/  IMAD.SHL.U32 R0, R2, 0x2, RZ ;  /* 0x0000000202007824 */ /* 0x000fc800078e00ff */
[----:B------:R-:W-:-:S05]  /*01a0*/  IMAD.SHL.U32 R9, R11, 0x10, RZ ;  /* 0x000000100b097824 */ /* 0x000fca00078e00ff */
[----:B------:R-:W-:Y:S02]  /*01b0*/  LOP3.LUT R0, R2, R0, R9, 0x96, !PT ;  /* 0x0000000002007212 */ /* 0x000fe400078e9609 */
[----:B------:R-:W-:Y:S02]  /*01c0*/  IADD3 R9, PT, PT, R10, 0x587c5, R11 ;  /* 0x000587c50a097810 */ /* 0x000fe40007ffe00b */
[----:B------:R-:W-:Y:S02]  /*01d0*/  LOP3.LUT R23, R0, R11, RZ, 0x3c, !PT ;  /* 0x0000000b00177212 */ /* 0x000fe400078e3cff */
[----:B------:R-:W-:Y:S02]  /*01e0*/  SHF.R.U32.HI R0, RZ, 0x2, R3 ;  /* 0x00000002ff007819 */ /* 0x000fe40000011603 */
[----:B------:R-:W-:Y:S02]  /*01f0*/  IADD3 R6, PT, PT, R10, 0xb0f8a, R23 ;  /* 0x000b0f8a0a067810 */ /* 0x000fe40007ffe017 */
[----:B------:R-:W-:Y:S01]  /*0200*/  LOP3.LUT R0, R0, R3, RZ, 0x3c, !PT ;  /* 0x0000000300007212 */ /* 0x000fe200078e3cff */
[----:B------:R-:W-:-:S02]  /*0210*/  IMAD.SHL.U32 R3, R23, 0x10, RZ ;  /* 0x0000001017037824 */ /* 0x000fc400078e00ff */
[----:B------:R-:W-:-:S04]  /*0220*/  IMAD.WIDE.U32 R6, R6, 0x200000, RZ ;  /* 0x0020000006067825 */ /* 0x000fc800078e00ff */
[----:B------:R-:W-:Y:S01]  /*0230*/  IMAD.SHL.U32 R2, R0, 0x2, RZ ;  /* 0x0000000200027824 */ /* 0x000fe200078e00ff */
[----:B------:R-:W-:Y:S02]  /*0240*/  LOP3.LUT R6, R6, R9, RZ, 0x3c, !PT ;  /* 0x0000000906067212 */ /* 0x000fe400078e3cff */
[----:B------:R-:W-:Y:S02]  /*0250*/  SHF.R.U32.HI R9, RZ, 0x2, R20 ;  /* 0x00000002ff097819 */ /* 0x000fe40000011614 */
[----:B------:R-:W0:Y:S01]  /*0260*/  I2F.F64.U64 R12, R6 ;  /* 0x00000006000c7312 */ /* 0x000e220000301800 */
[----:B------:R-:W-:Y:S01]  /*0270*/  LOP3.LUT R0, R0, R2, R3, 0x96, !PT ;  /* 0x0000000200007212 */ /* 0x000fe200078e9603 */
[----:B------:R-:W-:Y:S01]  /*0280*/  IMAD.MOV.U32 R2, RZ, RZ, 0x0 ;  /* 0x00000000ff027424 */ /* 0x000fe200078e00ff */
[----:B------:R-:W-:Y:S01]  /*0290*/  LOP3.LUT R9, R9, R20, RZ, 0x3c, !PT ;  /* 0x0000001409097212 */ /* 0x000fe200078e3cff */
[----:B------:R-:W-:Y:S01]  /*02a0*/  IMAD.MOV.U32 R3, RZ, RZ, 0x3ca00000 ;  /* 0x3ca00000ff037424 */ /* 0x000fe200078e00ff */
[----:B------:R-:W-:-:S03]  /*02b0*/  LOP3.LUT R20, R0, R23, RZ, 0x3c, !PT ;  /* 0x0000001700147212 */ /* 0x000fc600078e3cff */
[----:B------:R-:W-:Y:S01]  /*02c0*/  IMAD.SHL.U32 R8, R9, 0x2, RZ ;  /* 0x0000000209087824 */ /* 0x000fe200078e00ff */
[----:B------:R-:W-:Y:S01]  /*02d0*/  IADD3 R15, PT, PT, R10, 0x10974f, R20 ;  /* 0x0010974f0a0f7810 */ /* 0x000fe20007ffe014 */
[----:B------:R-:W-:Y:S01]  /*02e0*/  IMAD.SHL.U32 R0, R20, 0x10, RZ ;  /* 0x0000001014007824 */ /* 0x000fe200078e00ff */
[----:B0-----:R-:W-:-:S04]  /*02f0*/  DFMA R12, R12, R2, 5.5511151231257827021e-17 ;  /* 0x3c9000000c0c742b */ /* 0x001fc80000000002 */
[----:B------:R-:W-:-:S04]  /*0300*/  LOP3.LUT R9, R9, R8, R0, 0x96, !PT ;  /* 0x0000000809097212 */ /* 0x000fc800078e9600 */
[----:B------:R-:W-:-:S04]  /*0310*/  LOP3.LUT R24, R9, R20, RZ, 0x3c, !PT ;  /* 0x0000001409187212 */ /* 0x000fc800078e3cff */
[----:B------:R-:W-:Y:S01]  /*0320*/  IADD3 R8, PT, PT, R10, 0x161f14, R24 ;  /* 0x00161f140a087810 */ /* 0x000fe20007ffe018 */
[----:B------:R-:W-:Y:S01]  /*0330*/  IMAD.MOV.U32 R6, RZ, RZ, R12 ;  /* 0x000000ffff067224 */ /* 0x000fe200078e000c */
[----:B------:R-:W-:Y:S01]  /*0340*/  ISETP.GT.AND P0, PT, R13, 0xfffff, PT ;  /* 0x000fffff0d00780c */ /* 0x000fe20003f04270 */
[----:B------:R-:W-:Y:S02]  /*0350*/  IMAD.MOV.U32 R7, RZ, RZ, R13 ;  /* 0x000000ffff077224 */ /* 0x000fe400078e000d */
[----:B------:R-:W-:-:S04]  /*0360*/  IMAD.WIDE.U32 R8, R8, 0x200000, RZ ;  /* 0x0020000008087825 */ /* 0x000fc800078e00ff */
[----:B------:R-:W-:Y:S01]  /*0370*/  IMAD.MOV.U32 R14, RZ, RZ, R13 ;  /* 0x000000ffff0e7224 */ /* 0x000fe200078e000d */
[----:B------:R-:W-:Y:S01]  /*0380*/  LOP3.LUT R8, R8, R15, RZ, 0x3c, !PT ;  /* 0x0000000f08087212 */ /* 0x000fe200078e3cff */
[----:B------:R-:W-:-:S04]  /*0390*/  IMAD.MOV.U32 R26, RZ, RZ, R12 ;  /* 0x000000ffff1a7224 */ /* 0x000fc800078e000c */
[----:B------:R-:W-:Y:S01]  /*03a0*/  @!P0 DMUL R6, R6, 1.80143985094819840000e+16 ;  /* 0x4350000006068828 */ /* 0x000fe20000000000 */
[----:B------:R-:W0:Y:S09]  /*03b0*/  I2F.F64.U64 R8, R8 ;  /* 0x0000000800087312 */ /* 0x000e320000301800 */
[----:B------:R-:W-:-:S02]  /*03c0*/  @!P0 IMAD.MOV.U32 R14, RZ, RZ, R7 ;  /* 0x000000ffff0e8224 */ /* 0x000fc400078e0007 */
[----:B------:R-:W-:Y:S02]  /*03d0*/  @!P0 IMAD.MOV.U32 R26, RZ, RZ, R6 ;  /* 0x000000ffff1a8224 */ /* 0x000fe400078e0006 */
[----:B------:R-:W-:Y:S01]  /*03e0*/  VIADD R0, R14, 0xffffffff ;  /* 0xffffffff0e007836 */ /* 0x000fe20000000000 */
[----:B0-----:R-:W-:-:S04]  /*03f0*/  DFMA R2, R8, R2, 5.5511151231257827021e-17 ;  /* 0x3c9000000802742b */ /* 0x001fc80000000002 */
[----:B------:R-:W-:Y:S01]  /*0400*/  ISETP.GT.U32.AND P1, PT, R0, 0x7feffffe, PT ;  /* 0x7feffffe0000780c */ /* 0x000fe20003f24070 */
[----:B------:R-:W-:Y:S02]  /*0410*/  IMAD.MOV.U32 R0, RZ, RZ, -0x3ff ;  /* 0xfffffc01ff007424 */ /* 0x000fe400078e00ff */
[----:B------:R-:W-:-:S10]  /*0420*/  @!P0 IMAD.MOV.U32 R0, RZ, RZ, -0x435 ;  /* 0xfffffbcbff008424 */ /* 0x000fd400078e00ff */
[----:B------:R-:W-:Y:S05]  /*0430*/  @P1 BRA `(.L_x_1) ;  /* 0x0000000000f81947 */ /* 0x000fea0003800000 */
[----:B------:R-:W-:Y:S01]  /*0440*/  LOP3.LUT R6, R14, 0xfffff, RZ, 0xc0, !PT ;  /* 0x000fffff0e067812 */ /* 0x000fe200078ec0ff */
[----:B------:R-:W-:Y:S01]  /*0450*/  IMAD.MOV.U32 R8, RZ, RZ, -0x748574fc ;  /* 0x8b7a8b04ff087424 */ /* 0x000fe200078e00ff */
[----:B------:R-:W-:Y:S01]  /*0460*/  UMOV UR4, 0x3ae80f1e ;  /* 0x3ae80f1e00047882 */ /* 0x000fe20000000000 */
[----:B------:R-:W-:Y:S01]  /*0470*/  IMAD.MOV.U32 R9, RZ, RZ, 0x3ed0ee25 ;  /* 0x3ed0ee25ff097424 */ /* 0x000fe200078e00ff */
[----:B------:R-:W-:Y:S01]  /*0480*/  LOP3.LUT R27, R6, 0x3ff00000, RZ, 0xfc, !PT ;  /* 0x3ff00000061b7812 */ /* 0x000fe200078efcff */
[----:B------:R-:W-:Y:S01]  /*0490*/  IMAD.MOV.U32 R6, RZ, RZ, RZ ;  /* 0x000000ffff067224 */ /* 0x000fe200078e00ff */
[----:B------:R-:W-:Y:S01]  /*04a0*/  UMOV UR5, 0x3eb1380b ;  /* 0x3eb1380b00057882 */ /* 0x000fe20000000000 */
[----:B------:R-:W-:Y:S01]  /*04b0*/  LEA.HI R14, R14, R0, RZ, 0xc ;  /* 0x000000000e0e7211 */ /* 0x000fe200078f60ff */
[----:B------:R-:W-:Y:S01]  /*04c0*/  IMAD.MOV.U32 R15, RZ, RZ, 0x43300000 ;  /* 0x43300000ff0f7424 */ /* 0x000fe200078e00ff */
[----:B------:R-:W-:-:S13]  /*04d0*/  ISETP.GE.U32.AND P0, PT, R27, 0x3ff6a09f, PT ;  /* 0x3ff6a09f1b00780c */ /* 0x000fda0003f06070 */
[----:B------:R-:W-:Y:S02]  /*04e0*/  @P0 VIADD R7, R27, 0xfff00000 ;  /* 0xfff000001b070836 */ /* 0x000fe40000000000 */
[----:B------:R-:W-:Y:S02]  /*04f0*/  @P0 VIADD R14, R14, 0x1 ;  /* 0x000000010e0e0836 */ /* 0x000fe40000000000 */
[----:B------:R-:W-:-:S03]  /*0500*/  @P0 IMAD.MOV.U32 R27, RZ, RZ, R7 ;  /* 0x000000ffff1b0224 */ /* 0x000fc600078e0007 */
[----:B------:R-:W-:-:S03]  /*0510*/  LOP3.LUT R14, R14, 0x80000000, RZ, 0x3c, !PT ;  /* 0x800000000e0e7812 */ /* 0x000fc600078e3cff */
[C---:B------:R-:W-:Y:S02]  /*0520*/  DADD R12, R26.reuse, 1 ;  /* 0x3ff000001a0c7429 */ /* 0x040fe40000000000 */
[----:B------:R-:W-:-:S04]  /*0530*/  DADD R26, R26, -1 ;  /* 0xbff000001a1a7429 */ /* 0x000fc80000000000 */
[----:B------:R-:W0:Y:S02]  /*0540*/  MUFU.RCP64H R7, R13 ;  /* 0x0000000d00077308 */ /* 0x000e240000001800 */
[----:B0-----:R-:W-:-:S08]  /*0550*/  DFMA R18, -R12, R6, 1 ;  /* 0x3ff000000c12742b */ /* 0x001fd00000000106 */
[----:B------:R-:W-:-:S08]  /*0560*/  DFMA R18, R18, R18, R18 ;  /* 0x000000121212722b */ /* 0x000fd00000000012 */
[----:B------:R-:W-:-:S08]  /*0570*/  DFMA R18, R6, R18, R6 ;  /* 0x000000120612722b */ /* 0x000fd00000000006 */
[----:B------:R-:W-:-:S08]  /*0580*/  DMUL R16, R26, R18 ;  /* 0x000000121a107228 */ /* 0x000fd00000000000 */
[----:B------:R-:W-:-:S08]  /*0590*/  DFMA R16, R26, R18, R16 ;  /* 0x000000121a10722b */ /* 0x000fd00000000010 */
[----:B------:R-:W-:-:S08]  /*05a0*/  DMUL R6, R16, R16 ;  /* 0x0000001010067228 */ /* 0x000fd00000000000 */
[----:B------:R-:W-:Y:S01]  /*05b0*/  DFMA R8, R6, UR4, R8 ;  /* 0x0000000406087c2b */ /* 0x000fe20008000008 */
[----:B------:R-:W-:Y:S01]  /*05c0*/  UMOV UR4, 0x9f02676f ;  /* 0x9f02676f00047882 */ /* 0x000fe20000000000 */
[----:B------:R-:W-:-:S06]  /*05d0*/  UMOV UR5, 0x3ef3b266 ;  /* 0x3ef3b26600057882 */ /* 0x000fcc0000000000 */
[----:B------:R-:W-:Y:S01]  /*05e0*/  DFMA R12, R6, R8, UR4 ;  /* 0x00000004060c7e2b */ /* 0x000fe20008000008 */
[----:B------:R-:W-:Y:S01]  /*05f0*/  UMOV UR4, 0xa9ab0956 ;  /* 0xa9ab095600047882 */ /* 0x000fe20000000000 */
[----:B------:R-:W-:Y:S01]  /*0600*/  UMOV UR5, 0x3f1745cb ;  /* 0x3f1745cb00057882 */ /* 0x000fe20000000000 */
[----:B------:R-:W-:-:S05]  /*0610*/  DADD R8, R26, -R16 ;  /* 0x000000001a087229 */ /* 0x000fca0000000810 */
[----:B------:R-:W-:Y:S01]  /*0620*/  DFMA R12, R6, R12, UR4 ;  /* 0x00000004060c7e2b */ /* 0x000fe2000800000c */
[----:B------:R-:W-:Y:S01]  /*0630*/  UMOV UR4, 0x2d1b5154 ;  /* 0x2d1b515400047882 */ /* 0x000fe20000000000 */
[----:B------:R-:W-:Y:S01]  /*0640*/  UMOV UR5, 0x3f3c71c7 ;  /* 0x3f3c71c700057882 */ /* 0x000fe20000000000 */
[----:B------:R-:W-:-:S05]  /*0650*/  DADD R8, R8, R8 ;  /* 0x0000000008087229 */ /* 0x000fca0000000008 */
[----:B------:R-:W-:Y:S01]  /*0660*/  DFMA R12, R6, R12, UR4 ;  /* 0x00000004060c7e2b */ /* 0x000fe2000800000c */
[----:B------:R-:W-:Y:S01]  /*0670*/  UMOV UR4, 0x923be72d ;  /* 0x923be72d00047882 */ /* 0x000fe20000000000 */
[----:B------:R-:W-:Y:S01]  /*0680*/  UMOV UR5, 0x3f624924 ;  /* 0x3f62492400057882 */ /* 0x000fe20000000000 */
[----:B------:R-:W-:-:S05]  /*0690*/  DFMA R8, R26, -R16, R8 ;  /* 0x800000101a08722b */ /* 0x000fca0000000008 */
[----:B------:R-:W-:Y:S01]  /*06a0*/  DFMA R12, R6, R12, UR4 ;  /* 0x00000004060c7e2b */ /* 0x000fe2000800000c */
[----:B------:R-:W-:Y:S01]  /*06b0*/  UMOV UR4, 0x9999a3c4 ;  /* 0x9999a3c400047882 */ /* 0x000fe20000000000 */
[----:B------:R-:W-:Y:S01]  /*06c0*/  UMOV UR5, 0x3f899999 ;  /* 0x3f89999900057882 */ /* 0x000fe20000000000 */
[----:B------:R-:W-:-:S05]  /*06d0*/  DMUL R8, R18, R8 ;  /* 0x0000000812087228 */ /* 0x000fca0000000000 */
[----:B------:R-:W-:Y:S01]  /*06e0*/  DFMA R12, R6, R12, UR4 ;  /* 0x00000004060c7e2b */ /* 0x000fe2000800000c */
[----:B------:R-:W-:Y:S01]  /*06f0*/  UMOV UR4, 0x80000000 ;  /* 0x8000000000047882 */ /* 0x000fe20000000000 */
[----:B------:R-:W-:Y:S02]  /*0700*/  UMOV UR5, 0x43300000 ;  /* 0x4330000000057882 */ /* 0x000fe40000000000 */
[----:B------:R-:W-:Y:S01]  /*0710*/  DADD R14, R14, -UR4 ;  /* 0x800000040e0e7e29 */ /* 0x000fe20008000000 */
[----:B------:R-:W-:Y:S01]  /*0720*/  UMOV UR4, 0x55555554 ;  /* 0x5555555400047882 */ /* 0x000fe20000000000 */
[----:B------:R-:W-:Y:S02]  /*0730*/  UMOV UR5, 0x3fb55555 ;  /* 0x3fb5555500057882 */ /* 0x000fe40000000000 */
[----:B------:R-:W-:Y:S01]  /*0740*/  DFMA R26, R6, R12, UR4 ;  /* 0x00000004061a7e2b */ /* 0x000fe2000800000c */
[----:B------:R-:W-:Y:S01]  /*0750*/  UMOV UR4, 0xfefa39ef ;  /* 0xfefa39ef00047882 */ /* 0x000fe20000000000 */
[----:B------:R-:W-:-:S02]  /*0760*/  UMOV UR5, 0x3fe62e42 ;  /* 0x3fe62e4200057882 */ /* 0x000fc40000000000 */
[----:B------:R-:W-:-:S04]  /*0770*/  DFMA R12, R14, UR4, R16 ;  /* 0x000000040e0c7c2b */ /* 0x000fc80008000010 */
[----:B------:R-:W-:-:S04]  /*0780*/  DMUL R26, R6, R26 ;  /* 0x0000001a061a7228 */ /* 0x000fc80000000000 */
[----:B------:R-:W-:Y:S01]  /*0790*/  DFMA R6, R14, -UR4, R12 ;  /* 0x800000040e067c2b */ /* 0x000fe2000800000c */
[----:B------:R-:W-:Y:S01]  /*07a0*/  UMOV UR4, 0x3b39803f ;  /* 0x3b39803f00047882 */ /* 0x000fe20000000000 */
[----:B------:R-:W-:Y:S02]  /*07b0*/  UMOV UR5, 0x3c7abc9e ;  /* 0x3c7abc9e00057882 */ /* 0x000fe40000000000 */
[----:B------:R-:W-:-:S04]  /*07c0*/  DFMA R8, R16, R26, R8 ;  /* 0x0000001a1008722b */ /* 0x000fc80000000008 */
[----:B------:R-:W-:-:S08]  /*07d0*/  DADD R6, -R16, R6 ;  /* 0x0000000010067229 */ /* 0x000fd00000000106 */
[----:B------:R-:W-:-:S08]  /*07e0*/  DADD R6, R8, -R6 ;  /* 0x0000000008067229 */ /* 0x000fd00000000806 */
[----:B------:R-:W-:-:S08]  /*07f0*/  DFMA R6, R14, UR4, R6 ;  /* 0x000000040e067c2b */ /* 0x000fd00008000006 */
[----:B------:R-:W-:Y:S01]  /*0800*/  DADD R8, R12, R6 ;  /* 0x000000000c087229 */ /* 0x000fe20000000006 */
[----:B------:R-:W-:Y:S10]  /*0810*/  BRA `(.L_x_2) ;  /* 0x0000000000187947 */ /* 0x000ff40003800000 */
.L_x_1:
[----:B------:R-:W-:Y:S01]  /*0820*/  IMAD.MOV.U32 R8, RZ, RZ, 0x0 ;  /* 0x00000000ff087424 */ /* 0x000fe200078e00ff */
[----:B------:R-:W-:Y:S01]  /*0830*/  LOP3.LUT P0, RZ, R7, 0x7fffffff, RZ, 0xc0, !PT ;  /* 0x7fffffff07ff7812 */ /* 0x000fe2000780c0ff */
[----:B------:R-:W-:-:S06]  /*0840*/  IMAD.MOV.U32 R9, RZ, RZ, 0x7ff00000 ;  /* 0x7ff00000ff097424 */ /* 0x000fcc00078e00ff */
[----:B------:R-:W-:-:S10]  /*0850*/  DFMA R8, R6, R8, +INF ;  /* 0x7ff000000608742b */ /* 0x000fd40000000008 */
[----:B------:R-:W-:Y:S02]  /*0860*/  FSEL R8, R8, RZ, P0 ;  /* 0x000000ff08087208 */ /* 0x000fe40000000000 */
[----:B------:R-:W-:-:S07]  /*0870*/  FSEL R9, R9, -QNAN , P0 ;  /* 0xfff0000009097808 */ /* 0x000fce0000000000 */
.L_x_2:
[----:B------:R-:W-:Y:S05]  /*0880*/  BSYNC.RECONVERGENT B0 ;  /* 0x0000000000007941 */ /* 0x000fea0003800200 */
.L_x_0:
[----:B------:R-:W-:Y:S01]  /*0890*/  DMUL R6, RZ, 1 ;  /* 0x3ff00000ff067828 */ /* 0x000fe20000000000 */
[----:B------:R-:W-:Y:S01]  /*08a0*/  UMOV UR4, 0x33145c07 ;  /* 0x33145c0700047882 */ /* 0x000fe20000000000 */
[----:B------:R-:W-:Y:S01]  /*08b0*/  UMOV UR5, 0x3ca1a626 ;  /* 0x3ca1a62600057882 */ /* 0x000fe20000000000 */
[----:B------:R-:W-:Y:S01]  /*08c0*/  BSSY.RECONVERGENT B0, `(.L_x_3) ;  /* 0x0000023000007945 */ /* 0x000fe20003800200 */
[----:B------:R-:W-:-:S04]  /*08d0*/  DMUL R8, R8, -2 ;  /* 0xc000000008087828 */ /* 0x000fc80000000000 */
[----:B------:R-:W-:Y:S01]  /*08e0*/  DADD R6, R6, -UR4 ;  /* 0x8000000406067e29 */ /* 0x000fe20008000000 */
[----:B------:R-:W-:Y:S01]  /*08f0*/  UMOV UR4, 0x54442d18 ;  /* 0x54442d1800047882 */ /* 0x000fe20000000000 */
[----:B------:R-:W-:-:S06]  /*0900*/  UMOV UR5, 0x400921fb ;  /* 0x400921fb00057882 */ /* 0x000fcc0000000000 */
[----:B------:R-:W-:-:S08]  /*0910*/  DADD R6, -R6, UR4 ;  /* 0x0000000406067e29 */ /* 0x000fd00008000100 */
[----:B------:R-:W-:-:S08]  /*0920*/  DADD R6, R6, R6 ;  /* 0x0000000006067229 */ /* 0x000fd00000000006 */
[----:B------:R-:W-:-:S08]  /*0930*/  DMUL R2, R2, R6 ;  /* 0x0000000602027228 */ /* 0x000fd00000000000 */
[----:B------:R-:W-:-:S14]  /*0940*/  DSETP.NEU.AND P0, PT, |R2|, +INF , PT ;  /* 0x7ff000000200742a */ /* 0x000fdc0003f0d200 */
[----:B------:R-:W-:Y:S01]  /*0950*/  @!P0 DMUL R26, RZ, R2 ;  /* 0x00000002ff1a8228 */ /* 0x000fe20000000000 */
[----:B------:R-:W-:Y:S01]  /*0960*/  @!P0 IMAD.MOV.U32 R0, RZ, RZ, 0x1 ;  /* 0x00000001ff008424 */ /* 0x000fe200078e00ff */
[----:B------:R-:W-:Y:S09]  /*0970*/  @!P0 BRA `(.L_x_4) ;  /* 0x00000000005c8947 */ /* 0x000ff20003800000 */
[----:B------:R-:W-:Y:S01]  /*0980*/  UMOV UR4, 0x6dc9c883 ;  /* 0x6dc9c88300047882 */ /* 0x000fe20000000000 */
[----:B------:R-:W-:Y:S01]  /*0990*/  UMOV UR5, 0x3fe45f30 ;  /* 0x3fe45f3000057882 */ /* 0x000fe20000000000 */
[C---:B------:R-:W-:Y:S01]  /*09a0*/  DSETP.GE.AND P0, PT, |R2|.reuse, 2.14748364800000000000e+09, PT ;  /* 0x41e000000200742a */ /* 0x040fe20003f06200 */
[----:B------:R-:W-:Y:S01]  /*09b0*/  BSSY.RECONVERGENT B1, `(.L_x_5) ;  /* 0x0000012000017945 */ /* 0x000fe20003800200 */
[----:B------:R-:W-:Y:S01]  /*09c0*/  DMUL R14, R2, UR4 ;  /* 0x00000004020e7c28 */ /* 0x000fe20008000000 */
[----:B------:R-:W-:Y:S01]  /*09d0*/  UMOV UR4, 0x54442d18 ;  /* 0x54442d1800047882 */ /* 0x000fe20000000000 */
[----:B------:R-:W-:-:S04]  /*09e0*/  UMOV UR5, 0x3ff921fb ;  /* 0x3ff921fb00057882 */ /* 0x000fc80000000000 */
[----:B------:R-:W0:Y:S08]  /*09f0*/  F2I.F64 R0, R14 ;  /* 0x0000000e00007311 */ /* 0x000e300000301100 */
[----:B0-----:R-:W0:Y:S02]  /*0a00*/  I2F.F64 R26, R0 ;  /* 0x00000000001a7312 */ /* 0x001e240000201c00 */
[----:B0-----:R-:W-:Y:S01]  /*0a10*/  DFMA R12, R26, -UR4, R2 ;  /* 0x800000041a0c7c2b */ /* 0x001fe20008000002 */
[----:B------:R-:W-:Y:S01]  /*0a20*/  UMOV UR4, 0x33145c00 ;  /* 0x33145c0000047882 */ /* 0x000fe20000000000 */
[----:B------:R-:W-:-:S06]  /*0a30*/  UMOV UR5, 0x3c91a626 ;  /* 0x3c91a62600057882 */ /* 0x000fcc0000000000 */
[----:B------:R-:W-:Y:S01]  /*0a40*/  DFMA R12, R26, -UR4, R12 ;  /* 0x800000041a0c7c2b */ /* 0x000fe2000800000c */
[----:B------:R-:W-:Y:S01]  /*0a50*/  UMOV UR4, 0x252049c0 ;  /* 0x252049c000047882 */ /* 0x000fe20000000000 */
[----:B------:R-:W-:-:S06]  /*0a60*/  UMOV UR5, 0x397b839a ;  /* 0x397b839a00057882 */ /* 0x000fcc0000000000 */
[----:B------:R-:W-:Y:S01]  /*0a70*/  DFMA R26, R26, -UR4, R12 ;  /* 0x800000041a1a7c2b */ /* 0x000fe2000800000c */
[----:B------:R-:W-:Y:S10]  /*0a80*/  @!P0 BRA `(.L_x_6) ;  /* 0x0000000000108947 */ /* 0x000ff40003800000 */
[----:B------:R-:W-:Y:S01]  /*0a90*/  IMAD.MOV.U32 R12, RZ, RZ, R2 ;  /* 0x000000ffff0c7224 */ /* 0x000fe200078e0002 */
[----:B------:R-:W-:Y:S01]  /*0aa0*/  MOV R15, 0xad0 ;  /* 0x00000ad0000f7802 */ /* 0x000fe20000000f00 */
[----:B------:R-:W-:-:S07]  /*0ab0*/  IMAD.MOV.U32 R14, RZ, RZ, R3 ;  /* 0x000000ffff0e7224 */ /* 0x000fce00078e0003 */
[----:B------:R-:W-:Y:S05]  /*0ac0*/  CALL.REL.NOINC `($_Z18monte_carlo_kernelPdP17curandStateXORWOWddddddi$__internal_trig_reduction_slowpathd) ;  /* 0x0000002400487944 */ /* 0x000fea0003c00000 */
.L_x_6:
[----:B------:R-:W-:Y:S05]  /*0ad0*/  BSYNC.RECONVERGENT B1 ;  /* 0x0000000000017941 */ /* 0x000fea0003800200 */
.L_x_5:
[----:B------:R-:W-:-:S07]  /*0ae0*/  VIADD R0, R0, 0x1 ;  /* 0x0000000100007836 */ /* 0x000fce0000000000 */
.L_x_4:
[----:B------:R-:W-:Y:S05]  /*0af0*/  BSYNC.RECONVERGENT B0 ;  /* 0x0000000000007941 */ /* 0x000fea0003800200 */
.L_x_3:
[----:B------:R-:W0:Y:S01]  /*0b00*/  LDCU.64 UR4, c[0x4][0x48] ;  /* 0x01000900ff0477ac */ /* 0x000e220008000a00 */
[----:B------:R-:W-:-:S05]  /*0b10*/  IMAD.SHL.U32 R2, R0, 0x40, RZ ;  /* 0x0000004000027824 */ /* 0x000fca00078e00ff */
[----:B------:R-:W-:-:S04]  /*0b20*/  LOP3.LUT R2, R2, 0x40, RZ, 0xc0, !PT ;  /* 0x0000004002027812 */ /* 0x000fc800078ec0ff */
[----:B0-----:R-:W-:-:S05]  /*0b30*/  IADD3 R16, P0, PT, R2, UR4, RZ ;  /* 0x0000000402107c10 */ /* 0x001fca000ff1e0ff */
[----:B------:R-:W-:-:S05]  /*0b40*/  IMAD.X R17, RZ, RZ, UR5, P0 ;  /* 0x00000005ff117e24 */ /* 0x000fca00080e06ff */
[----:B------:R-:W2:Y:S01]  /*0b50*/  LDG.E.128.CONSTANT R12, desc[UR6][R16.64] ;  /* 0x00000006100c7981 */ /* 0x000ea2000c1e9d00 */
[----:B------:R-:W-:Y:S01]  /*0b60*/  LOP3.LUT R2, R0, 0x1, RZ, 0xc0, !PT ;  /* 0x0000000100027812 */ /* 0x000fe200078ec0ff */
[----:B------:R-:W-:-:S03]  /*0b70*/  IMAD.MOV.U32 R18, RZ, RZ, 0x20fd8164 ;  /* 0x20fd8164ff127424 */ /* 0x000fc600078e00ff */
[----:B------:R-:W-:Y:S01]  /*0b80*/  ISETP.NE.U32.AND P0, PT, R2, 0x1, PT ;  /* 0x000000010200780c */ /* 0x000fe20003f05070 */
[----:B------:R-:W-:-:S03]  /*0b90*/  IMAD.MOV.U32 R2, RZ, RZ, 0x3da8ff83 ;  /* 0x3da8ff83ff027424 */ /* 0x000fc600078e00ff */
[----:B------:R-:W-:Y:S02]  /*0ba0*/  FSEL R18, R18, -8.06006814911005101289e+34, !P0 ;  /* 0xf9785eba12127808 */ /* 0x000fe40004000000 */
[----:B------:R-:W-:Y:S01]  /*0bb0*/  FSEL R19, -R2, 0.11223486810922622681, !P0 ;  /* 0x3de5db6502137808 */ /* 0x000fe20004000100 */
[----:B------:R-:W-:-:S08]  /*0bc0*/  DMUL R2, R26, R26 ;  /* 0x0000001a1a027228 */ /* 0x000fd00000000000 */
[----:B--2---:R-:W-:-:S08]  /*0bd0*/  DFMA R12, R2, R18, R12 ;  /* 0x00000012020c722b */ /* 0x004fd0000000000c */
[C---:B------:R-:W-:Y:S02]  /*0be0*/  DFMA R28, R2.reuse, R12, R14 ;  /* 0x0000000c021c722b */ /* 0x040fe4000000000e */
[----:B------:R-:W2:Y:S04]  /*0bf0*/  LDG.E.128.CONSTANT R12, desc[UR6][R16.64+0x10] ;  /* 0x00001006100c7981 */ /* 0x000ea8000c1e9d00 */
[----:B------:R-:W3:Y:S01]  /*0c00*/  LDG.E.128.CONSTANT R16, desc[UR6][R16.64+0x20] ;  /* 0x0000200610107981 */ /* 0x000ee2000c1e9d00 */
[----:B------:R-:W-:Y:S01]  /*0c10*/  BSSY.RECONVERGENT B0, `(.L_x_7) ;  /* 0x0000026000007945 */ /* 0x000fe20003800200 */
[----:B--2---:R-:W-:-:S08]  /*0c20*/  DFMA R12, R2, R28, R12 ;  /* 0x0000001c020c722b */ /* 0x004fd0000000000c */
[----:B------:R-:W-:Y:S02]  /*0c30*/  DFMA R14, R2, R12, R14 ;  /* 0x0000000c020e722b */ /* 0x000fe4000000000e */
[----:B------:R-:W0:Y:S01]  /*0c40*/  MUFU.RSQ64H R13, R9 ;  /* 0x00000009000d7308 */ /* 0x000e220000001c00 */
[----:B------:R-:W-:-:S05]  /*0c50*/  VIADD R12, R9, 0xfcb00000 ;  /* 0xfcb00000090c7836 */ /* 0x000fca0000000000 */
[----:B---3--:R-:W-:-:S08]  /*0c60*/  DFMA R14, R2, R14, R16 ;  /* 0x0000000e020e722b */ /* 0x008fd00000000010 */
[----:B------:R-:W-:Y:S02]  /*0c70*/  DFMA R18, R2, R14, R18 ;  /* 0x0000000e0212722b */ /* 0x000fe40000000012 */
[----:B0-----:R-:W-:-:S06]  /*0c80*/  DMUL R14, R12, R12 ;  /* 0x0000000c0c0e7228 */ /* 0x001fcc0000000000 */
[----:B------:R-:W-:Y:S02]  /*0c90*/  DFMA R16, R18, R26, R26 ;  /* 0x0000001a1210722b */ /* 0x000fe4000000001a */
[----:B------:R-:W-:Y:S02]  /*0ca0*/  DFMA R2, R2, R18, 1 ;  /* 0x3ff000000202742b */ /* 0x000fe40000000012 */
[----:B------:R-:W-:Y:S01]  /*0cb0*/  DFMA R18, R8, -R14, 1 ;  /* 0x3ff000000812742b */ /* 0x000fe2000000080e */
[----:B------:R-:W-:Y:S02]  /*0cc0*/  IMAD.MOV.U32 R14, RZ, RZ, 0x0 ;  /* 0x00000000ff0e7424 */ /* 0x000fe400078e00ff */
[----:B------:R-:W-:-:S05]  /*0cd0*/  IMAD.MOV.U32 R15, RZ, RZ, 0x3fd80000 ;  /* 0x3fd80000ff0f7424 */ /* 0x000fca00078e00ff */
[----:B------:R-:W-:Y:S01]  /*0ce0*/  DMUL R26, R12, R18 ;  /* 0x000000120c1a7228 */ /* 0x000fe20000000000 */
[----:B------:R-:W-:Y:S01]  /*0cf0*/  FSEL R16, R2, R16, !P0 ;  /* 0x0000001002107208 */ /* 0x000fe20004000000 */
[----:B------:R-:W-:Y:S01]  /*0d00*/  DFMA R14, R18, R14, 0.5 ;  /* 0x3fe00000120e742b */ /* 0x000fe2000000000e */
[----:B------:R-:W-:Y:S02]  /*0d10*/  FSEL R17, R3, R17, !P0 ;  /* 0x0000001103117208 */ /* 0x000fe40004000000 */
[----:B------:R-:W-:-:S04]  /*0d20*/  LOP3.LUT P0, RZ, R0, 0x2, RZ, 0xc0, !PT ;  /* 0x0000000200ff7812 */ /* 0x000fc8000780c0ff */
[----:B------:R-:W-:Y:S02]  /*0d30*/  DADD R28, RZ, -R16 ;  /* 0x00000000ff1c7229 */ /* 0x000fe40000000810 */
[----:B------:R-:W-:-:S08]  /*0d40*/  DFMA R26, R14, R26, R12 ;  /* 0x0000001a0e1a722b */ /* 0x000fd0000000000c */
[----:B------:R-:W-:Y:S01]  /*0d50*/  DMUL R2, R8, R26 ;  /* 0x0000001a08027228 */ /* 0x000fe20000000000 */
[----:B------:R-:W-:Y:S01]  /*0d60*/  FSEL R16, R16, R28, !P0 ;  /* 0x0000001c10107208 */ /* 0x000fe20004000000 */
[----:B------:R-:W-:Y:S01]  /*0d70*/  VIADD R19, R27, 0xfff00000 ;  /* 0xfff000001b137836 */ /* 0x000fe20000000000 */
[----:B------:R-:W-:Y:S01]  /*0d80*/  FSEL R17, R17, R29, !P0 ;  /* 0x0000001d11117208 */ /* 0x000fe20004000000 */
[----:B------:R-:W-:Y:S01]  /*0d90*/  IMAD.MOV.U32 R18, RZ, RZ, R26 ;  /* 0x000000ffff127224 */ /* 0x000fe200078e001a */
[----:B------:R-:W-:-:S03]  /*0da0*/  ISETP.GE.U32.AND P0, PT, R12, 0x7ca00000, PT ;  /* 0x7ca000000c00780c */ /* 0x000fc60003f06070 */
[----:B------:R-:W-:-:S08]  /*0db0*/  DFMA R14, R2, -R2, R8 ;  /* 0x80000002020e722b */ /* 0x000fd00000000008 */
[----:B------:R-:W-:Y:S02]  /*0dc0*/  DFMA R28, R14, R18, R2 ;  /* 0x000000120e1c722b */ /* 0x000fe40000000002 */
[----:B------:R-:W-:Y:S09]  /*0dd0*/  @!P0 BRA `(.L_x_8) ;  /* 0x0000000000248947 */ /* 0x000ff20003800000 */
[----:B------:R-:W-:Y:S01]  /*0de0*/  IMAD.MOV.U32 R13, RZ, RZ, R14 ;  /* 0x000000ffff0d7224 */ /* 0x000fe200078e000e */
[----:B------:R-:W-:Y:S01]  /*0df0*/  MOV R18, 0xe50 ;  /* 0x00000e5000127802 */ /* 0x000fe20000000f00 */
[----:B------:R-:W-:Y:S02]  /*0e00*/  IMAD.MOV.U32 R14, RZ, RZ, R15 ;  /* 0x000000ffff0e7224 */ /* 0x000fe400078e000f */
[----:B------:R-:W-:Y:S02]  /*0e10*/  IMAD.MOV.U32 R15, RZ, RZ, R12 ;  /* 0x000000ffff0f7224 */ /* 0x000fe400078e000c */
[----:B------:R-:W-:Y:S02]  /*0e20*/  IMAD.MOV.U32 R0, RZ, RZ, R26 ;  /* 0x000000ffff007224 */ /* 0x000fe400078e001a */
[----:B------:R-:W-:-:S07]  /*0e30*/  IMAD.MOV.U32 R12, RZ, RZ, R19 ;  /* 0x000000ffff0c7224 */ /* 0x000fce00078e0013 */
[----:B------:R-:W-:Y:S05]  /*0e40*/  CALL.REL.NOINC `($__internal_0_$__cuda_sm20_dsqrt_rn_f64_mediumpath_v1) ;  /* 0x0000001c00b47944 */ /* 0x000fea0003c00000 */
[----:B------:R-:W-:Y:S02]  /*0e50*/  IMAD.MOV.U32 R28, RZ, RZ, R8 ;  /* 0x000000ffff1c7224 */ /* 0x000fe400078e0008 */
[----:B------:R-:W-:-:S07]  /*0e60*/  IMAD.MOV.U32 R29, RZ, RZ, R9 ;  /* 0x000000ffff1d7224 */ /* 0x000fce00078e0009 */
.L_x_8:
[----:B------:R-:W-:Y:S05]  /*0e70*/  BSYNC.RECONVERGENT B0 ;  /* 0x0000000000007941 */ /* 0x000fea0003800200 */
.L_x_7:
[----:B------:R-:W-:Y:S01]  /*0e80*/  SHF.R.U32.HI R0, RZ, 0x2, R21 ;  /* 0x00000002ff007819 */ /* 0x000fe20000011615 */
[----:B------:R-:W-:Y:S01]  /*0e90*/  IMAD.SHL.U32 R3, R24, 0x10, RZ ;  /* 0x0000001018037824 */ /* 0x000fe200078e00ff */
[----:B------:R-:W-:Y:S01]  /*0ea0*/  SHF.R.U32.HI R8, RZ, 0x2, R11 ;  /* 0x00000002ff087819 */ /* 0x000fe2000001160b */
[----:B------:R-:W-:Y:S01]  /*0eb0*/  BSSY.RECONVERGENT B0, `(.L_x_9) ;  /* 0x0000078000007945 */ /* 0x000fe20003800200 */
[----:B------:R-:W-:Y:S02]  /*0ec0*/  LOP3.LUT R0, R0, R21, RZ, 0x3c, !PT ;  /* 0x0000001500007212 */ /* 0x000fe400078e3cff */
[----:B------:R-:W-:-:S03]  /*0ed0*/  LOP3.LUT R8, R8, R11, RZ, 0x3c, !PT ;  /* 0x0000000b08087212 */ /* 0x000fc600078e3cff */
[----:B------:R-:W-:-:S05]  /*0ee0*/  IMAD.SHL.U32 R2, R0, 0x2, RZ ;  /* 0x0000000200027824 */ /* 0x000fca00078e00ff */
[----:B------:R-:W-:Y:S01]  /*0ef0*/  LOP3.LUT R3, R0, R2, R3, 0x96, !PT ;  /* 0x0000000200037212 */ /* 0x000fe200078e9603 */
[----:B------:R-:W-:-:S03]  /*0f00*/  IMAD.SHL.U32 R0, R8, 0x2, RZ ;  /* 0x0000000208007824 */ /* 0x000fc600078e00ff */
[----:B------:R-:W-:-:S05]  /*0f10*/  LOP3.LUT R11, R3, R24, RZ, 0x3c, !PT ;  /* 0x00000018030b7212 */ /* 0x000fca00078e3cff */
[----:B------:R-:W-:-:S05]  /*0f20*/  IMAD.SHL.U32 R3, R11, 0x10, RZ ;  /* 0x000000100b037824 */ /* 0x000fca00078e00ff */
[----:B------:R-:W-:-:S04]  /*0f30*/  LOP3.LUT R0, R8, R0, R3, 0x96, !PT ;  /* 0x0000000008007212 */ /* 0x000fc800078e9603 */
[----:B------:R-:W-:Y:S02]  /*0f40*/  LOP3.LUT R9, R0, R11, RZ, 0x3c, !PT ;  /* 0x0000000b00097212 */ /* 0x000fe400078e3cff */
[C---:B------:R-:W-:Y:S02]  /*0f50*/  IADD3 R11, PT, PT, R10.reuse, 0x1ba6d9, R11 ;  /* 0x001ba6d90a0b7810 */ /* 0x040fe40007ffe00b */
[----:B------:R-:W-:Y:S02]  /*0f60*/  IADD3 R2, PT, PT, R10, 0x212e9e, R9 ;  /* 0x00212e9e0a027810 */ /* 0x000fe40007ffe009 */
[----:B------:R-:W-:-:S03]  /*0f70*/  SHF.R.U32.HI R0, RZ, 0x2, R23 ;  /* 0x00000002ff007819 */ /* 0x000fc60000011617 */
[----:B------:R-:W-:Y:S01]  /*0f80*/  IMAD.WIDE.U32 R2, R2, 0x200000, RZ ;  /* 0x0020000002027825 */ /* 0x000fe200078e00ff */
[----:B------:R-:W-:-:S03]  /*0f90*/  LOP3.LUT R0, R0, R23, RZ, 0x3c, !PT ;  /* 0x0000001700007212 */ /* 0x000fc600078e3cff */
[----:B------:R-:W-:Y:S01]  /*0fa0*/  IMAD.MOV.U32 R13, RZ, RZ, R3 ;  /* 0x000000ffff0d7224 */ /* 0x000fe200078e0003 */
[----:B------:R-:W-:Y:S01]  /*0fb0*/  LOP3.LUT R12, R2, R11, RZ, 0x3c, !PT ;  /* 0x0000000b020c7212 */ /* 0x000fe200078e3cff */
[C---:B------:R-:W-:Y:S01]  /*0fc0*/  IMAD.SHL.U32 R2, R0.reuse, 0x2, RZ ;  /* 0x0000000200027824 */ /* 0x040fe200078e00ff */
[----:B------:R-:W-:Y:S01]  /*0fd0*/  SHF.R.U32.HI R11, RZ, 0x2, R20 ;  /* 0x00000002ff0b7819 */ /* 0x000fe20000011614 */
[----:B------:R-:W-:Y:S01]  /*0fe0*/  IMAD.SHL.U32 R3, R9, 0x10, RZ ;  /* 0x0000001009037824 */ /* 0x000fe200078e00ff */
[----:B------:R-:W0:Y:S02]  /*0ff0*/  I2F.F64.U64 R18, R12 ;  /* 0x0000000c00127312 */ /* 0x000e240000301800 */
[----:B------:R-:W-:Y:S02]  /*1000*/  LOP3.LUT R20, R11, R20, RZ, 0x3c, !PT ;  /* 0x000000140b147212 */ /* 0x000fe400078e3cff */
[----:B------:R-:W-:Y:S01]  /*1010*/  LOP3.LUT R0, R0, R2, R3, 0x96, !PT ;  /* 0x0000000200007212 */ /* 0x000fe200078e9603 */
[----:B------:R-:W-:-:S02]  /*1020*/  IMAD.MOV.U32 R2, RZ, RZ, 0x0 ;  /* 0x00000000ff027424 */ /* 0x000fc400078e00ff */
[----:B------:R-:W-:Y:S01]  /*1030*/  IMAD.MOV.U32 R3, RZ, RZ, 0x3ca00000 ;  /* 0x3ca00000ff037424 */ /* 0x000fe200078e00ff */
[----:B------:R-:W-:Y:S01]  /*1040*/  LOP3.LUT R11, R0, R9, RZ, 0x3c, !PT ;  /* 0x00000009000b7212 */ /* 0x000fe200078e3cff */
[----:B------:R-:W-:-:S04]  /*1050*/  IMAD.SHL.U32 R0, R20, 0x2, RZ ;  /* 0x0000000214007824 */ /* 0x000fc800078e00ff */
[----:B------:R-:W-:Y:S01]  /*1060*/  IMAD.SHL.U32 R9, R11, 0x10, RZ ;  /* 0x000000100b097824 */ /* 0x000fe200078e00ff */
[----:B0-----:R-:W-:-:S04]  /*1070*/  DFMA R18, R18, R2, 5.5511151231257827021e-17 ;  /* 0x3c9000001212742b */ /* 0x001fc80000000002 */
[----:B------:R-:W-:Y:S01]  /*1080*/  LOP3.LUT R0, R20, R0, R9, 0x96, !PT ;  /* 0x0000000014007212 */ /* 0x000fe200078e9609 */
[----:B------:R-:W-:-:S03]  /*1090*/  DMUL R20, R28, R16 ;  /* 0x000000101c147228 */ /* 0x000fc60000000000 */
[----:B------:R-:W-:Y:S02]  /*10a0*/  LOP3.LUT R9, R0, R11, RZ, 0x3c, !PT ;  /* 0x0000000b00097212 */ /* 0x000fe400078e3cff */
[C---:B------:R-:W-:Y:S01]  /*10b0*/  IADD3 R11, PT, PT, R10.reuse, 0x26b663, R11 ;  /* 0x0026b6630a0b7810 */ /* 0x040fe20007ffe00b */
[--C-:B------:R-:W-:Y:S01]  /*10c0*/  IMAD.MOV.U32 R8, RZ, RZ, R18.reuse ;  /* 0x000000ffff087224 */ /* 0x100fe200078e0012 */
[----:B------:R-:W-:Y:S01]  /*10d0*/  ISETP.GT.AND P0, PT, R19, 0xfffff, PT ;  /* 0x000fffff1300780c */ /* 0x000fe20003f04270 */
[----:B------:R-:W-:Y:S01]  /*10e0*/  IMAD.MOV.U32 R14, RZ, RZ, R18 ;  /* 0x000000ffff0e7224 */ /* 0x000fe200078e0012 */
[----:B------:R-:W-:Y:S01]  /*10f0*/  IADD3 R12, PT, PT, R10, 0x2c3e28, R9 ;  /* 0x002c3e280a0c7810 */ /* 0x000fe20007ffe009 */
[----:B------:R-:W-:-:S04]  /*1100*/  IMAD.MOV.U32 R9, RZ, RZ, R19 ;  /* 0x000000ffff097224 */ /* 0x000fc800078e0013 */
[----:B------:R-:W-:-:S03]  /*1110*/  IMAD.WIDE.U32 R12, R12, 0x200000, RZ ;  /* 0x002000000c0c7825 */ /* 0x000fc600078e00ff */
[----:B------:R-:W-:-:S03]  /*1120*/  LOP3.LUT R12, R12, R11, RZ, 0x3c, !PT ;  /* 0x0000000b0c0c7212 */ /* 0x000fc600078e3cff */
        /* <DEDUP_REMOVED lines=10> */
[C---:B------:R-:W-:Y:S01]  /*11d0*/  LOP3.LUT R8, R19.reuse, 0xfffff, RZ, 0xc0, !PT ;  /* 0x000fffff13087812 */ /* 0x040fe200078ec0ff */
[----:B------:R-:W-:Y:S01]  /*11e0*/  IMAD.MOV.U32 R12, RZ, RZ, RZ ;  /* 0x000000ffff0c7224 */ /* 0x000fe200078e00ff */
[----:B------:R-:W-:Y:S01]  /*11f0*/  UMOV UR4, 0x3ae80f1e ;  /* 0x3ae80f1e00047882 */ /* 0x000fe20000000000 */
[----:B------:R-:W-:Y:S01]  /*1200*/  IMAD.MOV.U32 R24, RZ, RZ, -0x748574fc ;  /* 0x8b7a8b04ff187424 */ /* 0x000fe200078e00ff */
[----:B------:R-:W-:Y:S01]  /*1210*/  LOP3.LUT R15, R8, 0x3ff00000, RZ, 0xfc, !PT ;  /* 0x3ff00000080f7812 */ /* 0x000fe200078efcff */
[----:B------:R-:W-:Y:S01]  /*1220*/  IMAD.MOV.U32 R25, RZ, RZ, 0x3ed0ee25 ;  /* 0x3ed0ee25ff197424 */ /* 0x000fe200078e00ff */
[----:B------:R-:W-:Y:S01]  /*1230*/  UMOV UR5, 0x3eb1380b ;  /* 0x3eb1380b00057882 */ /* 0x000fe20000000000 */
[----:B------:R-:W-:Y:S01]  /*1240*/  LEA.HI R0, R19, R0, RZ, 0xc ;  /* 0x0000000013007211 */ /* 0x000fe200078f60ff */
[----:B------:R-:W-:Y:S01]  /*1250*/  UMOV UR8, 0x80000000 ;  /* 0x8000000000087882 */ /* 0x000fe20000000000 */
[----:B------:R-:W-:Y:S01]  /*1260*/  ISETP.GE.U32.AND P0, PT, R15, 0x3ff6a09f, PT ;  /* 0x3ff6a09f0f00780c */ /* 0x000fe20003f06070 */
[----:B------:R-:W-:-:S12]  /*1270*/  UMOV UR9, 0x43300000 ;  /* 0x4330000000097882 */ /* 0x000fd80000000000 */
[----:B------:R-:W-:Y:S02]  /*1280*/  @P0 VIADD R9, R15, 0xfff00000 ;  /* 0xfff000000f090836 */ /* 0x000fe40000000000 */
[----:B------:R-:W-:Y:S02]  /*1290*/  @P0 VIADD R0, R0, 0x1 ;  /* 0x0000000100000836 */ /* 0x000fe40000000000 */
[----:B------:R-:W-:-:S06]  /*12a0*/  @P0 IMAD.MOV.U32 R15, RZ, RZ, R9 ;  /* 0x000000ffff0f0224 */ /* 0x000fcc00078e0009 */
        /* <DEDUP_REMOVED lines=27> */
[----:B------:R-:W-:Y:S01]  /*1460*/  LOP3.LUT R16, R0, 0x80000000, RZ, 0x3c, !PT ;  /* 0x8000000000107812 */ /* 0x000fe200078e3cff */
[----:B------:R-:W-:Y:S01]  /*1470*/  IMAD.MOV.U32 R17, RZ, RZ, 0x43300000 ;  /* 0x43300000ff117424 */ /* 0x000fe200078e00ff */
[----:B------:R-:W-:-:S04]  /*1480*/  UMOV UR5, 0x3f899999 ;  /* 0x3f89999900057882 */ /* 0x000fc80000000000 */
[----:B------:R-:W-:Y:S01]  /*1490*/  DFMA R18, R8, R18, UR4 ;  /* 0x0000000408127e2b */ /* 0x000fe20008000012 */
[----:B------:R-:W-:Y:S01]  /*14a0*/  UMOV UR4, 0x55555554 ;  /* 0x5555555400047882 */ /* 0x000fe20000000000 */
[----:B------:R-:W-:Y:S01]  /*14b0*/  DADD R16, R16, -UR8 ;  /* 0x8000000810107e29 */ /* 0x000fe20008000000 */
[----:B------:R-:W-:Y:S01]  /*14c0*/  UMOV UR8, 0xfefa39ef ;  /* 0xfefa39ef00087882 */ /* 0x000fe20000000000 */
[----:B------:R-:W-:Y:S01]  /*14d0*/  UMOV UR9, 0x3fe62e42 ;  /* 0x3fe62e4200097882 */ /* 0x000fe20000000000 */
[----:B------:R-:W-:-:S03]  /*14e0*/  UMOV UR5, 0x3fb55555 ;  /* 0x3fb5555500057882 */ /* 0x000fc60000000000 */
[----:B------:R-:W-:Y:S01]  /*14f0*/  DFMA R18, R8, R18, UR4 ;  /* 0x0000000408127e2b */ /* 0x000fe20008000012 */
[----:B------:R-:W-:Y:S01]  /*1500*/  UMOV UR4, 0xfefa39ef ;  /* 0xfefa39ef00047882 */ /* 0x000fe20000000000 */
[----:B------:R-:W-:Y:S01]  /*1510*/  DFMA R14, R16, UR8, R10 ;  /* 0x00000008100e7c2b */ /* 0x000fe2000800000a */
[----:B------:R-:W-:-:S05]  /*1520*/  UMOV UR5, 0x3fe62e42 ;  /* 0x3fe62e4200057882 */ /* 0x000fca0000000000 */
[----:B------:R-:W-:Y:S02]  /*1530*/  DMUL R18, R8, R18 ;  /* 0x0000001208127228 */ /* 0x000fe40000000000 */
[----:B------:R-:W-:Y:S01]  /*1540*/  DFMA R24, R16, -UR4, R14 ;  /* 0x8000000410187c2b */ /* 0x000fe2000800000e */
[----:B------:R-:W-:Y:S01]  /*1550*/  UMOV UR4, 0x3b39803f ;  /* 0x3b39803f00047882 */ /* 0x000fe20000000000 */
[----:B------:R-:W-:-:S04]  /*1560*/  UMOV UR5, 0x3c7abc9e ;  /* 0x3c7abc9e00057882 */ /* 0x000fc80000000000 */
[C---:B------:R-:W-:Y:S02]  /*1570*/  DFMA R12, R10.reuse, R18, R12 ;  /* 0x000000120a0c722b */ /* 0x040fe4000000000c */
[----:B------:R-:W-:-:S08]  /*1580*/  DADD R24, -R10, R24 ;  /* 0x000000000a187229 */ /* 0x000fd00000000118 */
[----:B------:R-:W-:-:S08]  /*1590*/  DADD R12, R12, -R24 ;  /* 0x000000000c0c7229 */ /* 0x000fd00000000818 */
[----:B------:R-:W-:-:S08]  /*15a0*/  DFMA R12, R16, UR4, R12 ;  /* 0x00000004100c7c2b */ /* 0x000fd0000800000c */
[----:B------:R-:W-:Y:S01]  /*15b0*/  DADD R12, R14, R12 ;  /* 0x000000000e0c7229 */ /* 0x000fe2000000000c */
[----:B------:R-:W-:Y:S10]  /*15c0*/  BRA `(.L_x_11) ;  /* 0x0000000000187947 */ /* 0x000ff40003800000 */
.L_x_10:
[----:B------:R-:W-:Y:S01]  /*15d0*/  IMAD.MOV.U32 R10, RZ, RZ, 0x0 ;  /* 0x00000000ff0a7424 */ /* 0x000fe200078e00ff */
[----:B------:R-:W-:Y:S01]  /*15e0*/  LOP3.LUT P0, RZ, R9, 0x7fffffff, RZ, 0xc0, !PT ;  /* 0x7fffffff09ff7812 */ /* 0x000fe2000780c0ff */
[----:B------:R-:W-:-:S06]  /*15f0*/  IMAD.MOV.U32 R11, RZ, RZ, 0x7ff00000 ;  /* 0x7ff00000ff0b7424 */ /* 0x000fcc00078e00ff */
[----:B------:R-:W-:-:S10]  /*1600*/  DFMA R10, R8, R10, +INF ;  /* 0x7ff00000080a742b */ /* 0x000fd4000000000a */
[----:B------:R-:W-:Y:S02]  /*1610*/  FSEL R12, R10, RZ, P0 ;  /* 0x000000ff0a0c7208 */ /* 0x000fe40000000000 */
[----:B------:R-:W-:-:S07]  /*1620*/  FSEL R13, R11, -QNAN , P0 ;  /* 0xfff000000b0d7808 */ /* 0x000fce0000000000 */
.L_x_11:
[----:B------:R-:W-:Y:S05]  /*1630*/  BSYNC.RECONVERGENT B0 ;  /* 0x0000000000007941 */ /* 0x000fea0003800200 */
.L_x_9:
[----:B------:R-:W-:Y:S01]  /*1640*/  DMUL R2, R6, R2 ;  /* 0x0000000206027228 */ /* 0x000fe20000000000 */
[----:B------:R-:W-:Y:S01]  /*1650*/  BSSY.RECONVERGENT B0, `(.L_x_12) ;  /* 0x000001d000007945 */ /* 0x000fe20003800200 */
[----:B------:R-:W-:-:S06]  /*1660*/  DMUL R6, R12, -2 ;  /* 0xc00000000c067828 */ /* 0x000fcc0000000000 */
        /* <DEDUP_REMOVED lines=25> */
.L_x_15:
[----:B------:R-:W-:Y:S05]  /*1800*/  BSYNC.RECONVERGENT B1 ;  /* 0x0000000000017941 */ /* 0x000fea0003800200 */
.L_x_14:
[----:B------:R-:W-:-:S07]  /*1810*/  VIADD R0, R0, 0x1 ;  /* 0x0000000100007836 */ /* 0x000fce0000000000 */
.L_x_13:
[----:B------:R-:W-:Y:S05]  /*1820*/  BSYNC.RECONVERGENT B0 ;  /* 0x0000000000007941 */ /* 0x000fea0003800200 */
.L_x_12:
[----:B------:R-:W0:Y:S01]  /*1830*/  LDCU.64 UR4, c[0x4][0x48] ;  /* 0x01000900ff0477ac */ /* 0x000e220008000a00 */
[----:B------:R-:W-:-:S05]  /*1840*/  IMAD.SHL.U32 R2, R0, 0x40, RZ ;  /* 0x0000004000027824 */ /* 0x000fca00078e00ff */
[----:B------:R-:W-:-:S04]  /*1850*/  LOP3.LUT R2, R2, 0x40, RZ, 0xc0, !PT ;  /* 0x0000004002027812 */ /* 0x000fc800078ec0ff */
[----:B0-----:R-:W-:-:S05]  /*1860*/  IADD3 R28, P0, PT, R2, UR4, RZ ;  /* 0x00000004021c7c10 */ /* 0x001fca000ff1e0ff */
[----:B------:R-:W-:-:S05]  /*1870*/  IMAD.X R29, RZ, RZ, UR5, P0 ;  /* 0x00000005ff1d7e24 */ /* 0x000fca00080e06ff */
[----:B------:R-:W2:Y:S04]  /*1880*/  LDG.E.128.CONSTANT R8, desc[UR6][R28.64] ;  /* 0x000000061c087981 */ /* 0x000ea8000c1e9d00 */
[----:B------:R-:W3:Y:S04]  /*1890*/  LDG.E.128.CONSTANT R12, desc[UR6][R28.64+0x10] ;  /* 0x000010061c0c7981 */ /* 0x000ee8000c1e9d00 */
[----:B------:R-:W4:Y:S01]  /*18a0*/  LDG.E.128.CONSTANT R16, desc[UR6][R28.64+0x20] ;  /* 0x000020061c107981 */ /* 0x000f22000c1e9d00 */
[----:B------:R-:W-:Y:S01]  /*18b0*/  LOP3.LUT R2, R0, 0x1, RZ, 0xc0, !PT ;  /* 0x0000000100027812 */ /* 0x000fe200078ec0ff */
[----:B------:R-:W-:Y:S01]  /*18c0*/  IMAD.MOV.U32 R24, RZ, RZ, 0x20fd8164 ;  /* 0x20fd8164ff187424 */ /* 0x000fe200078e00ff */
[----:B------:R-:W-:Y:S02]  /*18d0*/  BSSY.RECONVERGENT B0, `(.L_x_16) ;  /* 0x000002f000007945 */ /* 0x000fe40003800200 */
[----:B------:R-:W-:Y:S01]  /*18e0*/  ISETP.NE.U32.AND P0, PT, R2, 0x1, PT ;  /* 0x000000010200780c */ /* 0x000fe20003f05070 */
[----:B------:R-:W-:-:S03]  /*18f0*/  IMAD.MOV.U32 R2, RZ, RZ, 0x3da8ff83 ;  /* 0x3da8ff83ff027424 */ /* 0x000fc600078e00ff */
[----:B------:R-:W-:Y:S02]  /*1900*/  FSEL R24, R24, -8.06006814911005101289e+34, !P0 ;  /* 0xf9785eba18187808 */ /* 0x000fe40004000000 */
[----:B------:R-:W-:Y:S01]  /*1910*/  FSEL R25, -R2, 0.11223486810922622681, !P0 ;  /* 0x3de5db6502197808 */ /* 0x000fe20004000100 */
[----:B------:R-:W-:-:S08]  /*1920*/  DMUL R2, R26, R26 ;  /* 0x0000001a1a027228 */ /* 0x000fd00000000000 */
[----:B--2---:R-:W-:Y:S01]  /*1930*/  DFMA R8, R2, R24, R8 ;  /* 0x000000180208722b */ /* 0x004fe20000000008 */
[----:B------:R-:W0:Y:S01]  /*1940*/  MUFU.RSQ64H R25, R7 ;  /* 0x0000000700197308 */ /* 0x000e220000001c00 */
[----:B------:R-:W-:-:S06]  /*1950*/  VIADD R24, R7, 0xfcb00000 ;  /* 0xfcb0000007187836 */ /* 0x000fcc0000000000 */
[----:B------:R-:W-:Y:S01]  /*1960*/  DFMA R8, R2, R8, R10 ;  /* 0x000000080208722b */ /* 0x000fe2000000000a */
[----:B------:R-:W-:Y:S01]  /*1970*/  ISETP.GE.U32.AND P1, PT, R24, 0x7ca00000, PT ;  /* 0x7ca000001800780c */ /* 0x000fe20003f26070 */
[----:B------:R-:W-:Y:S02]  /*1980*/  IMAD.MOV.U32 R10, RZ, RZ, 0x0 ;  /* 0x00000000ff0a7424 */ /* 0x000fe400078e00ff */
[----:B------:R-:W-:-:S04]  /*1990*/  IMAD.MOV.U32 R11, RZ, RZ, 0x3fd80000 ;  /* 0x3fd80000ff0b7424 */ /* 0x000fc800078e00ff */
[----:B---3--:R-:W-:-:S08]  /*19a0*/  DFMA R8, R2, R8, R12 ;  /* 0x000000080208722b */ /* 0x008fd0000000000c */
[----:B------:R-:W-:Y:S02]  /*19b0*/  DFMA R14, R2, R8, R14 ;  /* 0x00000008020e722b */ /* 0x000fe4000000000e */
[----:B0-----:R-:W-:-:S06]  /*19c0*/  DMUL R8, R24, R24 ;  /* 0x0000001818087228 */ /* 0x001fcc0000000000 */
[----:B----4-:R-:W-:Y:S02]  /*19d0*/  DFMA R16, R2, R14, R16 ;  /* 0x0000000e0210722b */ /* 0x010fe40000000010 */
[----:B------:R-:W-:-:S06]  /*19e0*/  DFMA R8, R6, -R8, 1 ;  /* 0x3ff000000608742b */ /* 0x000fcc0000000808 */
[----:B------:R-:W-:Y:S02]  /*19f0*/  DFMA R16, R2, R16, R18 ;  /* 0x000000100210722b */ /* 0x000fe40000000012 */
[----:B------:R-:W-:Y:S02]  /*1a00*/  DFMA R10, R8, R10, 0.5 ;  /* 0x3fe00000080a742b */ /* 0x000fe4000000000a */
[----:B------:R-:W-:-:S04]  /*1a10*/  DMUL R8, R24, R8 ;  /* 0x0000000818087228 */ /* 0x000fc80000000000 */
[----:B------:R-:W-:Y:S02]  /*1a20*/  DFMA R26, R16, R26, R26 ;  /* 0x0000001a101a722b */ /* 0x000fe4000000001a */
[----:B------:R-:W-:Y:S02]  /*1a30*/  DFMA R16, R2, R16, 1 ;  /* 0x3ff000000210742b */ /* 0x000fe40000000010 */
[----:B------:R-:W-:-:S08]  /*1a40*/  DFMA R8, R10, R8, R24 ;  /* 0x000000080a08722b */ /* 0x000fd00000000018 */
[----:B------:R-:W-:Y:S01]  /*1a50*/  DMUL R2, R6, R8 ;  /* 0x0000000806027228 */ /* 0x000fe20000000000 */
[----:B------:R-:W-:Y:S01]  /*1a60*/  FSEL R18, R16, R26, !P0 ;  /* 0x0000001a10127208 */ /* 0x000fe20004000000 */
[----:B------:R-:W-:Y:S01]  /*1a70*/  IMAD.MOV.U32 R16, RZ, RZ, R8 ;  /* 0x000000ffff107224 */ /* 0x000fe200078e0008 */
[----:B------:R-:W-:Y:S01]  /*1a80*/  FSEL R19, R17, R27, !P0 ;  /* 0x0000001b11137208 */ /* 0x000fe20004000000 */
[----:B------:R-:W-:Y:S01]  /*1a90*/  VIADD R17, R9, 0xfff00000 ;  /* 0xfff0000009117836 */ /* 0x000fe20000000000 */
[----:B------:R-:W-:-:S03]  /*1aa0*/  LOP3.LUT P0, RZ, R0, 0x2, RZ, 0xc0, !PT ;  /* 0x0000000200ff7812 */ /* 0x000fc6000780c0ff */
[----:B------:R-:W-:Y:S02]  /*1ab0*/  DFMA R14, R2, -R2, R6 ;  /* 0x80000002020e722b */ /* 0x000fe40000000006 */
[----:B------:R-:W-:-:S06]  /*1ac0*/  DADD R10, RZ, -R18 ;  /* 0x00000000ff0a7229 */ /* 0x000fcc0000000812 */
[----:B------:R-:W-:-:S04]  /*1ad0*/  DFMA R12, R14, R16, R2 ;  /* 0x000000100e0c722b */ /* 0x000fc80000000002 */
[----:B------:R-:W-:Y:S02]  /*1ae0*/  FSEL R10, R18, R10, !P0 ;  /* 0x0000000a120a7208 */ /* 0x000fe40004000000 */
[----:B------:R-:W-:Y:S01]  /*1af0*/  FSEL R11, R19, R11, !P0 ;  /* 0x0000000b130b7208 */ /* 0x000fe20004000000 */
[----:B------:R-:W-:Y:S06]  /*1b00*/  @!P1 BRA `(.L_x_17) ;  /* 0x00000000002c9947 */ /* 0x000fec0003800000 */
[----:B------:R-:W-:Y:S01]  /*1b10*/  IMAD.MOV.U32 R13, RZ, RZ, R14 ;  /* 0x000000ffff0d7224 */ /* 0x000fe200078e000e */
[----:B------:R-:W-:Y:S01]  /*1b20*/  MOV R18, 0x1ba0 ;  /* 0x00001ba000127802 */ /* 0x000fe20000000f00 */
[----:B------:R-:W-:Y:S02]  /*1b30*/  IMAD.MOV.U32 R0, RZ, RZ, R8 ;  /* 0x000000ffff007224 */ /* 0x000fe400078e0008 */
[----:B------:R-:W-:Y:S02]  /*1b40*/  IMAD.MOV.U32 R14, RZ, RZ, R15 ;  /* 0x000000ffff0e7224 */ /* 0x000fe400078e000f */
[----:B------:R-:W-:Y:S02]  /*1b50*/  IMAD.MOV.U32 R8, RZ, RZ, R6 ;  /* 0x000000ffff087224 */ /* 0x000fe400078e0006 */
[----:B------:R-:W-:Y:S02]  /*1b60*/  IMAD.MOV.U32 R9, RZ, RZ, R7 ;  /* 0x000000ffff097224 */ /* 0x000fe400078e0007 */
[----:B------:R-:W-:-:S02]  /*1b70*/  IMAD.MOV.U32 R15, RZ, RZ, R24 ;  /* 0x000000ffff0f7224 */ /* 0x000fc400078e0018 */
[----:B------:R-:W-:-:S07]  /*1b80*/  IMAD.MOV.U32 R12, RZ, RZ, R17 ;  /* 0x000000ffff0c7224 */ /* 0x000fce00078e0011 */
[----:B------:R-:W-:Y:S05]  /*1b90*/  CALL.REL.NOINC `($__internal_0_$__cuda_sm20_dsqrt_rn_f64_mediumpath_v1) ;  /* 0x0000001000607944 */ /* 0x000fea0003c00000 */
[----:B------:R-:W-:Y:S02]  /*1ba0*/  IMAD.MOV.U32 R12, RZ, RZ, R8 ;  /* 0x000000ffff0c7224 */ /* 0x000fe400078e0008 */
[----:B------:R-:W-:-:S07]  /*1bb0*/  IMAD.MOV.U32 R13, RZ, RZ, R9 ;  /* 0x000000ffff0d7224 */ /* 0x000fce00078e0009 */
.L_x_17:
[----:B------:R-:W-:Y:S05]  /*1bc0*/  BSYNC.RECONVERGENT B0 ;  /* 0x0000000000007941 */ /* 0x000fea0003800200 */
.L_x_16:
[----:B------:R-:W0:Y:S01]  /*1bd0*/  LDCU UR4, c[0x0][0x3b4] ;  /* 0x00007680ff0477ac */ /* 0x000e220008000800 */
[----:B------:R-:W1:Y:S01]  /*1be0*/  LDC.64 R16, c[0x0][0x3b0] ;  /* 0x0000ec00ff107b82 */ /* 0x000e620000000a00 */
[----:B------:R-:W-:Y:S01]  /*1bf0*/  IMAD.MOV.U32 R8, RZ, RZ, 0x0 ;  /* 0x00000000ff087424 */ /* 0x000fe200078e00ff */
[----:B------:R-:W-:Y:S01]  /*1c00*/  DMUL R10, R12, R10 ;  /* 0x0000000a0c0a7228 */ /* 0x000fe20000000000 */
[----:B------:R-:W-:Y:S01]  /*1c10*/  IMAD.MOV.U32 R9, RZ, RZ, 0x3fd80000 ;  /* 0x3fd80000ff097424 */ /* 0x000fe200078e00ff */
[----:B------:R-:W2:Y:S04]  /*1c20*/  LDCU.64 UR8, c[0x0][0x398] ;  /* 0x00007300ff0877ac */ /* 0x000ea80008000a00 */
[----:B------:R-:W3:Y:S01]  /*1c30*/  LDC.64 R6, c[0x0][0x3a0] ;  /* 0x0000e800ff067b82 */ /* 0x000ee20000000a00 */
[----:B0-----:R-:W0:Y:S01]  /*1c40*/  MUFU.RSQ64H R19, UR4 ;  /* 0x0000000400137d08 */ /* 0x001e220008001c00 */
[----:B------:R-:W-:-:S04]  /*1c50*/  UIADD3 UR4, UPT, UPT, UR4, -0x3500000, URZ ;  /* 0xfcb0000004047890 */ /* 0x000fc8000fffe0ff */
[----:B------:R-:W-:Y:S02]  /*1c60*/  UISETP.GE.U32.AND UP0, UPT, UR4, 0x7ca00000, UPT ;  /* 0x7ca000000400788c */ /* 0x000fe4000bf06070 */
[----:B------:R-:W-:-:S06]  /*1c70*/  IMAD.U32 R18, RZ, RZ, UR4 ;  /* 0x00000004ff127e24 */ /* 0x000fcc000f8e00ff */
[----:B0-----:R-:W-:-:S08]  /*1c80*/  DMUL R2, R18, R18 ;  /* 0x0000001212027228 */ /* 0x001fd00000000000 */
[----:B-1----:R-:W-:-:S08]  /*1c90*/  DFMA R2, -R2, R16, 1 ;  /* 0x3ff000000202742b */ /* 0x002fd00000000110 */
[----:B------:R-:W-:Y:S02]  /*1ca0*/  DFMA R8, R2, R8, 0.5 ;  /* 0x3fe000000208742b */ /* 0x000fe40000000008 */
[----:B------:R-:W-:-:S08]  /*1cb0*/  DMUL R2, R18, R2 ;  /* 0x0000000212027228 */ /* 0x000fd00000000000 */
[----:B------:R-:W-:Y:S02]  /*1cc0*/  DFMA R18, R8, R2, R18 ;  /* 0x000000020812722b */ /* 0x000fe40000000012 */
[----:B---3--:R-:W-:-:S06]  /*1cd0*/  DMUL R8, R6, -0.5 ;  /* 0xbfe0000006087828 */ /* 0x008fcc0000000000 */
[----:B------:R-:W-:Y:S02]  /*1ce0*/  DMUL R2, R18, R16 ;  /* 0x0000001012027228 */ /* 0x000fe40000000000 */
[----:B------:R-:W-:Y:S01]  /*1cf0*/  VIADD R15, R19, 0xfff00000 ;  /* 0xfff00000130f7836 */ /* 0x000fe20000000000 */
[----:B--2---:R-:W-:Y:S01]  /*1d00*/  DFMA R6, R8, R6, UR8 ;  /* 0x0000000808067e2b */ /* 0x004fe20008000006 */
[----:B------:R-:W-:-:S04]  /*1d10*/  IMAD.MOV.U32 R14, RZ, RZ, R18 ;  /* 0x000000ffff0e7224 */ /* 0x000fc800078e0012 */
[----:B------:R-:W-:-:S08]  /*1d20*/  DFMA R16, R2, -R2, R16 ;  /* 0x800000020210722b */ /* 0x000fd00000000010 */
[----:B------:R-:W-:Y:S01]  /*1d30*/  DFMA R8, R16, R14, R2 ;  /* 0x0000000e1008722b */ /* 0x000fe20000000002 */
[----:B------:R-:W-:Y:S10]  /*1d40*/  BRA.U !UP0, `(.L_x_18) ;  /* 0x0000000108287547 */ /* 0x000ff4000b800000 */
[----:B------:R-:W0:Y:S01]  /*1d50*/  LDCU.64 UR8, c[0x0][0x3b0] ;  /* 0x00007600ff0877ac */ /* 0x000e220008000a00 */
[----:B------:R-:W-:Y:S01]  /*1d60*/  IMAD.MOV.U32 R0, RZ, RZ, R18 ;  /* 0x000000ffff007224 */ /* 0x000fe200078e0012 */
[----:B------:R-:W-:Y:S01]  /*1d70*/  MOV R18, 0x1df0 ;  /* 0x00001df000127802 */ /* 0x000fe20000000f00 */
[----:B------:R-:W-:Y:S02]  /*1d80*/  IMAD.MOV.U32 R12, RZ, RZ, R15 ;  /* 0x000000ffff0c7224 */ /* 0x000fe400078e000f */
[----:B------:R-:W-:Y:S02]  /*1d90*/  IMAD.MOV.U32 R13, RZ, RZ, R16 ;  /* 0x000000ffff0d7224 */ /* 0x000fe400078e0010 */
[----:B------:R-:W-:Y:S02]  /*1da0*/  IMAD.MOV.U32 R14, RZ, RZ, R17 ;  /* 0x000000ffff0e7224 */ /* 0x000fe400078e0011 */
[----:B------:R-:W-:Y:S02]  /*1db0*/  IMAD.U32 R15, RZ, RZ, UR4 ;  /* 0x00000004ff0f7e24 */ /* 0x000fe4000f8e00ff */
[----:B0-----:R-:W-:-:S02]  /*1dc0*/  IMAD.U32 R8, RZ, RZ, UR8 ;  /* 0x00000008ff087e24 */ /* 0x001fc4000f8e00ff */
[----:B------:R-:W-:-:S07]  /*1dd0*/  IMAD.U32 R9, RZ, RZ, UR9 ;  /* 0x00000009ff097e24 */ /* 0x000fce000f8e00ff */
[----:B------:R-:W-:Y:S05]  /*1de0*/  CALL.REL.NOINC `($__internal_0_$__cuda_sm20_dsqrt_rn_f64_mediumpath_v1) ;  /* 0x0000000c00cc7944 */ /* 0x000fea0003c00000 */
.L_x_18:
[----:B------:R-:W0:Y:S01]  /*1df0*/  LDCU.64 UR4, c[0x0][0x3a0] ;  /* 0x00007400ff0477ac */ /* 0x000e220008000a00 */
[----:B------:R-:W-:Y:S01]  /*1e00*/  IMAD.MOV.U32 R14, RZ, RZ, 0x652b82fe ;  /* 0x652b82feff0e7424 */ /* 0x000fe200078e00ff */
[----:B------:R-:W-:Y:S01]  /*1e10*/  BSSY.RECONVERGENT B0, `(.L_x_19) ;  /* 0x0000040000007945 */ /* 0x000fe20003800200 */
[----:B------:R-:W-:Y:S01]  /*1e20*/  IMAD.MOV.U32 R15, RZ, RZ, 0x3ff71547 ;  /* 0x3ff71547ff0f7424 */ /* 0x000fe200078e00ff */
[----:B------:R-:W1:Y:S01]  /*1e30*/  LDCU.64 UR26, c[0x0][0x3b0] ;  /* 0x00007600ff1a77ac */ /* 0x000e620008000a00 */
[----:B------:R-:W-:Y:S01]  /*1e40*/  UMOV UR32, 0xfefa39ef ;  /* 0xfefa39ef00207882 */ /* 0x000fe20000000000 */
        /* <DEDUP_REMOVED lines=9> */
[----:B0-----:R-:W-:Y:S01]  /*1ee0*/  DMUL R2, R8, UR4 ;  /* 0x0000000408027c28 */ /* 0x001fe20008000000 */
[----:B------:R-:W-:Y:S01]  /*1ef0*/  UMOV UR4, 0x3b39803f ;  /* 0x3b39803f00047882 */ /* 0x000fe20000000000 */
[----:B------:R-:W-:Y:S01]  /*1f00*/  UMOV UR5, 0x3c7abc9e ;  /* 0x3c7abc9e00057882 */ /* 0x000fe20000000000 */
[----:B------:R-:W-:Y:S01]  /*1f10*/  UMOV UR16, 0x1852b7af ;  /* 0x1852b7af00107882 */ /* 0x000fe20000000000 */
[----:B------:R-:W-:Y:S01]  /*1f20*/  UMOV UR17, 0x3f56c16c ;  /* 0x3f56c16c00117882 */ /* 0x000fe20000000000 */
[----:B------:R-:W-:Y:S01]  /*1f30*/  UMOV UR18, 0x11122322 ;  /* 0x1112232200127882 */ /* 0x000fe20000000000 */
[----:B------:R-:W-:Y:S01]  /*1f40*/  UMOV UR19, 0x3f811111 ;  /* 0x3f81111100137882 */ /* 0x000fe20000000000 */
[----:B------:R-:W-:Y:S01]  /*1f50*/  UMOV UR20, 0x555502a1 ;  /* 0x555502a100147882 */ /* 0x000fe20000000000 */
[----:B------:R-:W-:Y:S01]  /*1f60*/  DMUL R20, R20, R2 ;  /* 0x0000000214147228 */ /* 0x000fe20000000000 */
[----:B------:R-:W-:Y:S01]  /*1f70*/  UMOV UR21, 0x3fa55555 ;  /* 0x3fa5555500157882 */ /* 0x000fe20000000000 */
[----:B------:R-:W-:Y:S01]  /*1f80*/  UMOV UR22, 0x55555511 ;  /* 0x5555551100167882 */ /* 0x000fe20000000000 */
[----:B------:R-:W-:Y:S01]  /*1f90*/  UMOV UR23, 0x3fc55555 ;  /* 0x3fc5555500177882 */ /* 0x000fe20000000000 */
[----:B------:R-:W-:Y:S01]  /*1fa0*/  UMOV UR24, 0xb ;  /* 0x0000000b00187882 */ /* 0x000fe20000000000 */
[----:B------:R-:W-:-:S03]  /*1fb0*/  UMOV UR25, 0x3fe00000 ;  /* 0x3fe0000000197882 */ /* 0x000fc60000000000 */
[----:B-1----:R-:W-:-:S08]  /*1fc0*/  DFMA R18, R6, UR26, R20 ;  /* 0x0000001a06127c2b */ /* 0x002fd00008000014 */
[----:B------:R-:W-:Y:S02]  /*1fd0*/  DFMA R12, R18, R14, 6.75539944105574400000e+15 ;  /* 0x43380000120c742b */ /* 0x000fe4000000000e */
[----:B------:R-:W-:-:S06]  /*1fe0*/  FSETP.GEU.AND P0, PT, |R19|, 4.1917929649353027344, PT ;  /* 0x4086232b1300780b */ /* 0x000fcc0003f0e200 */
[----:B------:R-:W-:-:S08]  /*1ff0*/  DADD R26, R12, -6.75539944105574400000e+15 ;  /* 0xc33800000c1a7429 */ /* 0x000fd00000000000 */
[----:B------:R-:W-:-:S08]  /*2000*/  DFMA R2, R26, -UR32, R18 ;  /* 0x800000201a027c2b */ /* 0x000fd00008000012 */
[----:B------:R-:W-:Y:S01]  /*2010*/  DFMA R26, R26, -UR4, R2 ;  /* 0x800000041a1a7c2b */ /* 0x000fe20008000002 */
[----:B------:R-:W-:Y:S02]  /*2020*/  IMAD.MOV.U32 R2, RZ, RZ, -0x35dec16 ;  /* 0xfca213eaff027424 */ /* 0x000fe400078e00ff */
[----:B------:R-:W-:-:S06]  /*2030*/  IMAD.MOV.U32 R3, RZ, RZ, 0x3e928af3 ;  /* 0x3e928af3ff037424 */ /* 0x000fcc00078e00ff */
[----:B------:R-:W-:-:S08]  /*2040*/  DFMA R16, R26, UR8, R2 ;  /* 0x000000081a107c2b */ /* 0x000fd00008000002 */
[----:B------:R-:W-:-:S08]  /*2050*/  DFMA R16, R26, R16, UR10 ;  /* 0x0000000a1a107e2b */ /* 0x000fd00008000010 */
[----:B------:R-:W-:-:S08]  /*2060*/  DFMA R16, R26, R16, UR12 ;  /* 0x0000000c1a107e2b */ /* 0x000fd00008000010 */
[----:B------:R-:W-:-:S08]  /*2070*/  DFMA R16, R26, R16, UR14 ;  /* 0x0000000e1a107e2b */ /* 0x000fd00008000010 */
[----:B------:R-:W-:-:S08]  /*2080*/  DFMA R16, R26, R16, UR16 ;  /* 0x000000101a107e2b */ /* 0x000fd00008000010 */
[----:B------:R-:W-:-:S08]  /*2090*/  DFMA R16, R26, R16, UR18 ;  /* 0x000000121a107e2b */ /* 0x000fd00008000010 */
[----:B------:R-:W-:-:S08]  /*20a0*/  DFMA R16, R26, R16, UR20 ;  /* 0x000000141a107e2b */ /* 0x000fd00008000010 */
[----:B------:R-:W-:-:S08]  /*20b0*/  DFMA R16, R26, R16, UR22 ;  /* 0x000000161a107e2b */ /* 0x000fd00008000010 */
[----:B------:R-:W-:-:S08]  /*20c0*/  DFMA R16, R26, R16, UR24 ;  /* 0x000000181a107e2b */ /* 0x000fd00008000010 */
[----:B------:R-:W-:Y:S02]  /*20d0*/  DFMA R24, R26, R16, 1 ;  /* 0x3ff000001a18742b */ /* 0x000fe40000000010 */
[----:B------:R-:W-:-:S06]  /*20e0*/  DFMA R16, R6, UR26, -R20 ;  /* 0x0000001a06107c2b */ /* 0x000fcc0008000814 */
[----:B------:R-:W-:Y:S02]  /*20f0*/  DFMA R26, R26, R24, 1 ;  /* 0x3ff000001a1a742b */ /* 0x000fe40000000018 */
[----:B------:R-:W-:-:S08]  /*2100*/  DFMA R20, R16, R14, 6.75539944105574400000e+15 ;  /* 0x433800001014742b */ /* 0x000fd0000000000e */
[----:B------:R-:W-:Y:S01]  /*2110*/  DADD R24, R20, -6.75539944105574400000e+15 ;  /* 0xc338000014187429 */ /* 0x000fe20000000000 */
[----:B------:R-:W-:Y:S02]  /*2120*/  IMAD R7, R12, 0x100000, R27 ;  /* 0x001000000c077824 */ /* 0x000fe400078e021b */
[----:B------:R-:W-:Y:S01]  /*2130*/  IMAD.MOV.U32 R6, RZ, RZ, R26 ;  /* 0x000000ffff067224 */ /* 0x000fe200078e001a */
[----:B------:R-:W-:Y:S07]  /*2140*/  @!P0 BRA `(.L_x_20) ;  /* 0x0000000000308947 */ /* 0x000fee0003800000 */
[----:B------:R-:W-:Y:S01]  /*2150*/  FSETP.GEU.AND P1, PT, |R19|, 4.2275390625, PT ;  /* 0x408748001300780b */ /* 0x000fe20003f2e200 */
[C---:B------:R-:W-:Y:S02]  /*2160*/  DSETP.GEU.AND P0, PT, R18.reuse, RZ, PT ;  /* 0x000000ff1200722a */ /* 0x040fe40003f0e000 */
[----:B------:R-:W-:-:S10]  /*2170*/  DADD R18, R18, +INF ;  /* 0x7ff0000012127429 */ /* 0x000fd40000000000 */
[----:B------:R-:W-:Y:S02]  /*2180*/  @!P1 LEA.HI R0, R12, R12, RZ, 0x1 ;  /* 0x0000000c0c009211 */ /* 0x000fe400078f08ff */
[----:B------:R-:W-:Y:S02]  /*2190*/  FSEL R6, R18, RZ, P0 ;  /* 0x000000ff12067208 */ /* 0x000fe40000000000 */
[----:B------:R-:W-:Y:S02]  /*21a0*/  @!P1 SHF.R.S32.HI R13, RZ, 0x1, R0 ;  /* 0x00000001ff0d9819 */ /* 0x000fe40000011400 */
[----:B------:R-:W-:-:S03]  /*21b0*/  FSEL R7, R19, RZ, P0 ;  /* 0x000000ff13077208 */ /* 0x000fc60000000000 */
[----:B------:R-:W-:Y:S02]  /*21c0*/  @!P1 IMAD.IADD R12, R12, 0x1, -R13 ;  /* 0x000000010c0c9824 */ /* 0x000fe400078e0a0d */
[----:B------:R-:W-:-:S03]  /*21d0*/  @!P1 IMAD R27, R13, 0x100000, R27 ;  /* 0x001000000d1b9824 */ /* 0x000fc600078e021b */
[----:B------:R-:W-:Y:S01]  /*21e0*/  @!P1 LEA R13, R12, 0x3ff00000, 0x14 ;  /* 0x3ff000000c0d9811 */ /* 0x000fe200078ea0ff */
[----:B------:R-:W-:-:S06]  /*21f0*/  @!P1 IMAD.MOV.U32 R12, RZ, RZ, RZ ;  /* 0x000000ffff0c9224 */ /* 0x000fcc00078e00ff */
[----:B------:R-:W-:-:S11]  /*2200*/  @!P1 DMUL R6, R26, R12 ;  /* 0x0000000c1a069228 */ /* 0x000fd60000000000 */
.L_x_20:
[----:B------:R-:W-:Y:S05]  /*2210*/  BSYNC.RECONVERGENT B0 ;  /* 0x0000000000007941 */ /* 0x000fea0003800200 */
.L_x_19:
[C---:B------:R-:W-:Y:S01]  /*2220*/  DFMA R12, R24.reuse, -UR32, R16 ;  /* 0x80000020180c7c2b */ /* 0x040fe20008000010 */
[----:B------:R-:W0:Y:S01]  /*2230*/  LDC.64 R18, c[0x0][0x3a8] ;  /* 0x0000ea00ff127b82 */ /* 0x000e220000000a00 */
[----:B------:R-:W-:Y:S01]  /*2240*/  FSETP.GEU.AND P0, PT, |R17|, 4.1917929649353027344, PT ;  /* 0x4086232b1100780b */ /* 0x000fe20003f0e200 */
[----:B------:R-:W-:Y:S05]  /*2250*/  BSSY.RECONVERGENT B0, `(.L_x_21) ;  /* 0x000001c000007945 */ /* 0x000fea0003800200 */
[----:B------:R-:W-:-:S08]  /*2260*/  DFMA R24, R24, -UR4, R12 ;  /* 0x8000000418187c2b */ /* 0x000fd0000800000c */
        /* <DEDUP_REMOVED lines=9> */
[----:B------:R-:W-:-:S08]  /*2300*/  DFMA R12, R24, R12, 1 ;  /* 0x3ff00000180c742b */ /* 0x000fd0000000000c */
[----:B------:R-:W-:-:S10]  /*2310*/  DFMA R24, R24, R12, 1 ;  /* 0x3ff000001818742b */ /* 0x000fd4000000000c */
[----:B------:R-:W-:Y:S02]  /*2320*/  IMAD R13, R20, 0x100000, R25 ;  /* 0x00100000140d7824 */ /* 0x000fe400078e0219 */
[----:B------:R-:W-:Y:S01]  /*2330*/  IMAD.MOV.U32 R12, RZ, RZ, R24 ;  /* 0x000000ffff0c7224 */ /* 0x000fe200078e0018 */
[----:B0-----:R-:W-:Y:S06]  /*2340*/  @!P0 BRA `(.L_x_22) ;  /* 0x0000000000308947 */ /* 0x001fec0003800000 */
[----:B------:R-:W-:Y:S01]  /*2350*/  FSETP.GEU.AND P1, PT, |R17|, 4.2275390625, PT ;  /* 0x408748001100780b */ /* 0x000fe20003f2e200 */
[C---:B------:R-:W-:Y:S02]  /*2360*/  DADD R12, R16.reuse, +INF ;  /* 0x7ff00000100c7429 */ /* 0x040fe40000000000 */
[----:B------:R-:W-:-:S08]  /*2370*/  DSETP.GEU.AND P0, PT, R16, RZ, PT ;  /* 0x000000ff1000722a */ /* 0x000fd00003f0e000 */
[----:B------:R-:W-:Y:S02]  /*2380*/  FSEL R12, R12, RZ, P0 ;  /* 0x000000ff0c0c7208 */ /* 0x000fe40000000000 */
[----:B------:R-:W-:Y:S02]  /*2390*/  @!P1 LEA.HI R0, R20, R20, RZ, 0x1 ;  /* 0x0000001414009211 */ /* 0x000fe400078f08ff */
[----:B------:R-:W-:Y:S02]  /*23a0*/  FSEL R13, R13, RZ, P0 ;  /* 0x000000ff0d0d7208 */ /* 0x000fe40000000000 */
[----:B------:R-:W-:-:S05]  /*23b0*/  @!P1 SHF.R.S32.HI R17, RZ, 0x1, R0 ;  /* 0x00000001ff119819 */ /* 0x000fca0000011400 */
[----:B------:R-:W-:Y:S02]  /*23c0*/  @!P1 IMAD.IADD R16, R20, 0x1, -R17 ;  /* 0x0000000114109824 */ /* 0x000fe400078e0a11 */
[----:B------:R-:W-:-:S03]  /*23d0*/  @!P1 IMAD R25, R17, 0x100000, R25 ;  /* 0x0010000011199824 */ /* 0x000fc600078e0219 */
[----:B------:R-:W-:Y:S01]  /*23e0*/  @!P1 LEA R17, R16, 0x3ff00000, 0x14 ;  /* 0x3ff0000010119811 */ /* 0x000fe200078ea0ff */
[----:B------:R-:W-:-:S06]  /*23f0*/  @!P1 IMAD.MOV.U32 R16, RZ, RZ, RZ ;  /* 0x000000ffff109224 */ /* 0x000fcc00078e00ff */
[----:B------:R-:W-:-:S11]  /*2400*/  @!P1 DMUL R12, R24, R16 ;  /* 0x00000010180c9228 */ /* 0x000fd60000000000 */
.L_x_22:
[----:B------:R-:W-:Y:S05]  /*2410*/  BSYNC.RECONVERGENT B0 ;  /* 0x0000000000007941 */ /* 0x000fea0003800200 */
.L_x_21:
[----:B------:R-:W0:Y:S01]  /*2420*/  LDCU.128 UR28, c[0x0][0x390] ;  /* 0x00007200ff1c77ac */ /* 0x000e220008000c00 */
[----:B------:R-:W-:Y:S01]  /*2430*/  DMUL R16, R8, R18 ;  /* 0x0000001208107228 */ /* 0x000fe20000000000 */
[----:B------:R-:W-:Y:S01]  /*2440*/  BSSY.RECONVERGENT B0, `(.L_x_23) ;  /* 0x000002f000007945 */ /* 0x000fe20003800200 */
[----:B------:R-:W-:-:S06]  /*2450*/  DMUL R8, R18, -0.5 ;  /* 0xbfe0000012087828 */ /* 0x000fcc0000000000 */
[----:B------:R-:W-:Y:S02]  /*2460*/  DMUL R16, R10, R16 ;  /* 0x000000100a107228 */ /* 0x000fe40000000000 */
[----:B0-----:R-:W-:-:S08]  /*2470*/  DFMA R18, R8, R18, UR30 ;  /* 0x0000001e08127e2b */ /* 0x001fd00008000012 */
[C-C-:B------:R-:W-:Y:S02]  /*2480*/  DFMA R8, R18.reuse, UR26, R16.reuse ;  /* 0x0000001a12087c2b */ /* 0x140fe40008000010 */
[----:B------:R-:W-:-:S06]  /*2490*/  DFMA R16, R18, UR26, -R16 ;  /* 0x0000001a12107c2b */ /* 0x000fcc0008000810 */
[-C--:B------:R-:W-:Y:S02]  /*24a0*/  DFMA R10, R8, R14.reuse, 6.75539944105574400000e+15 ;  /* 0x43380000080a742b */ /* 0x080fe4000000000e */
[----:B------:R-:W-:Y:S01]  /*24b0*/  DFMA R18, R16, R14, 6.75539944105574400000e+15 ;  /* 0x433800001012742b */ /* 0x000fe2000000000e */
[----:B------:R-:W-:-:S05]  /*24c0*/  FSETP.GEU.AND P0, PT, |R9|, 4.1917929649353027344, PT ;  /* 0x4086232b0900780b */ /* 0x000fca0003f0e200 */
[----:B------:R-:W-:Y:S02]  /*24d0*/  DADD R20, R10, -6.75539944105574400000e+15 ;  /* 0xc33800000a147429 */ /* 0x000fe40000000000 */
[----:B------:R-:W-:-:S06]  /*24e0*/  DADD R14, R18, -6.75539944105574400000e+15 ;  /* 0xc3380000120e7429 */ /* 0x000fcc0000000000 */
[----:B------:R-:W-:Y:S02]  /*24f0*/  DFMA R24, R20, -UR32, R8 ;  /* 0x8000002014187c2b */ /* 0x000fe40008000008 */
[----:B------:R-:W-:-:S06]  /*2500*/  DFMA R26, R14, -UR32, R16 ;  /* 0x800000200e1a7c2b */ /* 0x000fcc0008000010 */
[----:B------:R-:W-:Y:S02]  /*2510*/  DFMA R20, R20, -UR4, R24 ;  /* 0x8000000414147c2b */ /* 0x000fe40008000018 */
[----:B------:R-:W-:-:S06]  /*2520*/  DFMA R14, R14, -UR4, R26 ;  /* 0x800000040e0e7c2b */ /* 0x000fcc000800001a */
[--C-:B------:R-:W-:Y:S02]  /*2530*/  DFMA R24, R20, UR8, R2.reuse ;  /* 0x0000000814187c2b */ /* 0x100fe40008000002 */
[----:B------:R-:W-:-:S06]  /*2540*/  DFMA R2, R14, UR8, R2 ;  /* 0x000000080e027c2b */ /* 0x000fcc0008000002 */
[----:B------:R-:W-:Y:S02]  /*2550*/  DFMA R24, R20, R24, UR10 ;  /* 0x0000000a14187e2b */ /* 0x000fe40008000018 */
[----:B------:R-:W-:-:S06]  /*2560*/  DFMA R2, R14, R2, UR10 ;  /* 0x0000000a0e027e2b */ /* 0x000fcc0008000002 */
[----:B------:R-:W-:Y:S02]  /*2570*/  DFMA R24, R20, R24, UR12 ;  /* 0x0000000c14187e2b */ /* 0x000fe40008000018 */
[----:B------:R-:W-:-:S06]  /*2580*/  DFMA R2, R14, R2, UR12 ;  /* 0x0000000c0e027e2b */ /* 0x000fcc0008000002 */
[----:B------:R-:W-:Y:S02]  /*2590*/  DFMA R24, R20, R24, UR14 ;  /* 0x0000000e14187e2b */ /* 0x000fe40008000018 */
[----:B------:R-:W-:-:S06]  /*25a0*/  DFMA R2, R14, R2, UR14 ;  /* 0x0000000e0e027e2b */ /* 0x000fcc0008000002 */
[----:B------:R-:W-:Y:S02]  /*25b0*/  DFMA R24, R20, R24, UR16 ;  /* 0x0000001014187e2b */ /* 0x000fe40008000018 */
[----:B------:R-:W-:-:S06]  /*25c0*/  DFMA R2, R14, R2, UR16 ;  /* 0x000000100e027e2b */ /* 0x000fcc0008000002 */
[----:B------:R-:W-:-:S08]  /*25d0*/  DFMA R24, R20, R24, UR18 ;  /* 0x0000001214187e2b */ /* 0x000fd00008000018 */
[----:B------:R-:W-:-:S08]  /*25e0*/  DFMA R24, R20, R24, UR20 ;  /* 0x0000001414187e2b */ /* 0x000fd00008000018 */
[----:B------:R-:W-:-:S08]  /*25f0*/  DFMA R24, R20, R24, UR22 ;  /* 0x0000001614187e2b */ /* 0x000fd00008000018 */
[----:B------:R-:W-:-:S08]  /*2600*/  DFMA R24, R20, R24, UR24 ;  /* 0x0000001814187e2b */ /* 0x000fd00008000018 */
[----:B------:R-:W-:-:S08]  /*2610*/  DFMA R24, R20, R24, 1 ;  /* 0x3ff000001418742b */ /* 0x000fd00000000018 */
[----:B------:R-:W-:Y:S02]  /*2620*/  DFMA R24, R20, R24, 1 ;  /* 0x3ff000001418742b */ /* 0x000fe40000000018 */
[----:B------:R-:W-:-:S08]  /*2630*/  DFMA R20, R14, R2, UR18 ;  /* 0x000000120e147e2b */ /* 0x000fd00008000002 */
[----:B------:R-:W-:Y:S02]  /*2640*/  IMAD R3, R10, 0x100000, R25 ;  /* 0x001000000a037824 */ /* 0x000fe400078e0219 */
[----:B------:R-:W-:Y:S01]  /*2650*/  IMAD.MOV.U32 R2, RZ, RZ, R24 ;  /* 0x000000ffff027224 */ /* 0x000fe200078e0018 */
[----:B------:R-:W-:Y:S06]  /*2660*/  @!P0 BRA `(.L_x_24) ;  /* 0x0000000000308947 */ /* 0x000fec0003800000 */
        /* <DEDUP_REMOVED lines=12> */
.L_x_24:
[----:B------:R-:W-:Y:S05]  /*2730*/  BSYNC.RECONVERGENT B0 ;  /* 0x0000000000007941 */ /* 0x000fea0003800200 */
.L_x_23:
[C---:B------:R-:W-:Y:S01]  /*2740*/  DFMA R20, R14.reuse, R20, UR20 ;  /* 0x000000140e147e2b */ /* 0x040fe20008000014 */
[----:B------:R-:W0:Y:S01]  /*2750*/  LDC.64 R8, c[0x0][0x3b8] ;  /* 0x0000ee00ff087b82 */ /* 0x000e220000000a00 */
[----:B------:R-:W-:Y:S01]  /*2760*/  FSETP.GEU.AND P3, PT, |R17|, 4.1917929649353027344, PT ;  /* 0x4086232b1100780b */ /* 0x000fe20003f6e200 */
[----:B------:R-:W-:Y:S01]  /*2770*/  IMAD.MOV.U32 R0, RZ, RZ, RZ ;  /* 0x000000ffff007224 */ /* 0x000fe200078e00ff */
[----:B------:R-:W-:Y:S04]  /*2780*/  BSSY.RECONVERGENT B0, `(.L_x_25) ;  /* 0x000001f000007945 */ /* 0x000fe80003800200 */
[----:B------:R-:W-:-:S08]  /*2790*/  DFMA R20, R14, R20, UR22 ;  /* 0x000000160e147e2b */ /* 0x000fd00008000014 */
[----:B------:R-:W-:-:S08]  /*27a0*/  DFMA R20, R14, R20, UR24 ;  /* 0x000000180e147e2b */ /* 0x000fd00008000014 */
[----:B------:R-:W-:Y:S02]  /*27b0*/  DFMA R20, R14, R20, 1 ;  /* 0x3ff000000e14742b */ /* 0x000fe40000000014 */
[--C-:B0-----:R-:W-:Y:S02]  /*27c0*/  DFMA R6, R6, UR28, -R8.reuse ;  /* 0x0000001c06067c2b */ /* 0x101fe40008000808 */
[----:B------:R-:W-:-:S04]  /*27d0*/  DFMA R10, R12, UR28, -R8 ;  /* 0x0000001c0c0a7c2b */ /* 0x000fc80008000808 */
[----:B------:R-:W-:Y:S02]  /*27e0*/  DFMA R14, R14, R20, 1 ;  /* 0x3ff000000e0e742b */ /* 0x000fe40000000014 */
[----:B------:R-:W-:Y:S02]  /*27f0*/  DSETP.MAX.AND P4, P0, RZ, R6, PT ;  /* 0x00000006ff00722a */ /* 0x000fe4000388f000 */
[----:B------:R-:W-:Y:S01]  /*2800*/  IMAD.MOV.U32 R13, RZ, RZ, R6 ;  /* 0x000000ffff0d7224 */ /* 0x000fe200078e0006 */
[----:B------:R-:W-:Y:S01]  /*2810*/  DSETP.MAX.AND P1, P2, RZ, R10, PT ;  /* 0x0000000aff00722a */ /* 0x000fe20003a2f000 */
[----:B------:R-:W-:Y:S02]  /*2820*/  IMAD.MOV.U32 R21, RZ, RZ, R10 ;  /* 0x000000ffff157224 */ /* 0x000fe400078e000a */
[----:B------:R-:W-:Y:S02]  /*2830*/  IMAD.MOV.U32 R10, RZ, RZ, RZ ;  /* 0x000000ffff0a7224 */ /* 0x000fe400078e00ff */
[----:B------:R-:W-:-:S02]  /*2840*/  IMAD.MOV.U32 R6, RZ, RZ, RZ ;  /* 0x000000ffff067224 */ /* 0x000fc400078e00ff */
[----:B------:R-:W-:Y:S01]  /*2850*/  IMAD.MOV.U32 R12, RZ, RZ, R14 ;  /* 0x000000ffff0c7224 */ /* 0x000fe200078e000e */
[----:B------:R-:W-:Y:S01]  /*2860*/  SEL R10, R10, R13, P4 ;  /* 0x0000000d0a0a7207 */ /* 0x000fe20002000000 */
[----:B------:R-:W-:Y:S01]  /*2870*/  IMAD R13, R18, 0x100000, R15 ;  /* 0x00100000120d7824 */ /* 0x000fe200078e020f */
[----:B------:R-:W-:Y:S02]  /*2880*/  SEL R6, R6, R21, P1 ;  /* 0x0000001506067207 */ /* 0x000fe40000800000 */
[----:B------:R-:W-:Y:S01]  /*2890*/  FSEL R21, R0, R7, P4 ;  /* 0x0000000700157208 */ /* 0x000fe20002000000 */
        /* <DEDUP_REMOVED lines=13> */
.L_x_26:
[----:B------:R-:W-:Y:S05]  /*2970*/  BSYNC.RECONVERGENT B0 ;  /* 0x0000000000007941 */ /* 0x000fea0003800200 */
.L_x_25:
[--C-:B------:R-:W-:Y:S01]  /*2980*/  DFMA R2, -R2, UR28, R8.reuse ;  /* 0x0000001c02027c2b */ /* 0x100fe20008000108 */
[----:B------:R-:W-:Y:S01]  /*2990*/  IMAD.MOV.U32 R0, RZ, RZ, RZ ;  /* 0x000000ffff007224 */ /* 0x000fe200078e00ff */
[----:B------:R-:W-:Y:S01]  /*29a0*/  DFMA R8, -R12, UR28, R8 ;  /* 0x0000001c0c087c2b */ /* 0x000fe20008000108 */
[----:B------:R-:W-:Y:S01]  /*29b0*/  @P0 LOP3.LUT R21, R7, 0x80000, RZ, 0xfc, !PT ;  /* 0x0008000007150812 */ /* 0x000fe200078efcff */
[----:B------:R-:W0:Y:S01]  /*29c0*/  S2UR UR5, SR_CgaCtaId ;  /* 0x00000000000579c3 */ /* 0x000e220000008800 */
[----:B------:R-:W-:Y:S01]  /*29d0*/  UMOV UR4, 0x400 ;  /* 0x0000040000047882 */ /* 0x000fe20000000000 */
[----:B------:R-:W-:Y:S02]  /*29e0*/  FSEL R7, R0, R11, P1 ;  /* 0x0000000b00077208 */ /* 0x000fe40000800000 */
[----:B------:R-:W-:Y:S01]  /*29f0*/  @P2 LOP3.LUT R7, R11, 0x80000, RZ, 0xfc, !PT ;  /* 0x000800000b072812 */ /* 0x000fe200078efcff */
[----:B------:R-:W-:Y:S01]  /*2a00*/  DSETP.MAX.AND P0, P1, RZ, R2, PT ;  /* 0x00000002ff00722a */ /* 0x000fe2000390f000 */
[----:B------:R-:W-:Y:S01]  /*2a10*/  IMAD.MOV.U32 R11, RZ, RZ, R2 ;  /* 0x000000ffff0b7224 */ /* 0x000fe200078e0002 */
[----:B------:R-:W-:Y:S01]  /*2a20*/  DSETP.MAX.AND P2, P3, RZ, R8, PT ;  /* 0x00000008ff00722a */ /* 0x000fe20003b4f000 */
[----:B------:R-:W-:-:S02]  /*2a30*/  IMAD.MOV.U32 R13, RZ, RZ, R8 ;  /* 0x000000ffff0d7224 */ /* 0x000fc400078e0008 */
[----:B------:R-:W-:Y:S01]  /*2a40*/  IMAD.MOV.U32 R15, RZ, RZ, R9 ;  /* 0x000000ffff0f7224 */ /* 0x000fe200078e0009 */
[----:B------:R-:W-:Y:S01]  /*2a50*/  FSEL R9, R0, R3, P0 ;  /* 0x0000000300097208 */ /* 0x000fe20000000000 */
[----:B------:R-:W-:Y:S02]  /*2a60*/  IMAD.MOV.U32 R8, RZ, RZ, RZ ;  /* 0x000000ffff087224 */ /* 0x000fe400078e00ff */
[----:B------:R-:W-:-:S03]  /*2a70*/  IMAD.MOV.U32 R2, RZ, RZ, RZ ;  /* 0x000000ffff027224 */ /* 0x000fc600078e00ff */
[----:B------:R-:W-:Y:S02]  /*2a80*/  FSEL R17, R8, R15, P2 ;  /* 0x0000000f08117208 */ /* 0x000fe40001000000 */
[----:B------:R-:W-:Y:S02]  /*2a90*/  @P1 LOP3.LUT R9, R3, 0x80000, RZ, 0xfc, !PT ;  /* 0x0008000003091812 */ /* 0x000fe400078efcff */
[----:B------:R-:W-:Y:S02]  /*2aa0*/  @P3 LOP3.LUT R17, R15, 0x80000, RZ, 0xfc, !PT ;  /* 0x000800000f113812 */ /* 0x000fe400078efcff */
[----:B------:R-:W-:Y:S01]  /*2ab0*/  SEL R2, R2, R11, P0 ;  /* 0x0000000b02027207 */ /* 0x000fe20000000000 */
[----:B------:R-:W-:Y:S01]  /*2ac0*/  IMAD.MOV.U32 R3, RZ, RZ, R9 ;  /* 0x000000ffff037224 */ /* 0x000fe200078e0009 */
[----:B------:R-:W-:Y:S01]  /*2ad0*/  SEL R8, R8, R13, P2 ;  /* 0x0000000d08087207 */ /* 0x000fe20001000000 */
[----:B------:R-:W-:Y:S01]  /*2ae0*/  IMAD.MOV.U32 R11, RZ, RZ, R21 ;  /* 0x000000ffff0b7224 */ /* 0x000fe200078e0015 */
[----:B0-----:R-:W-:Y:S01]  /*2af0*/  ULEA UR4, UR5, UR4, 0x18 ;  /* 0x0000000405047291 */ /* 0x001fe2000f8ec0ff */
[----:B------:R-:W-:Y:S01]  /*2b00*/  IMAD.MOV.U32 R9, RZ, RZ, R17 ;  /* 0x000000ffff097224 */ /* 0x000fe200078e0011 */
[----:B------:R-:W-:-:S02]  /*2b10*/  ISETP.GE.U32.AND P0, PT, R4, 0x2, PT ;  /* 0x000000020400780c */ /* 0x000fc40003f06070 */
[----:B------:R-:W-:Y:S01]  /*2b20*/  ISETP.NE.AND P1, PT, R22, RZ, PT ;  /* 0x000000ff1600720c */ /* 0x000fe20003f25270 */
[----:B------:R-:W-:Y:S02]  /*2b30*/  DADD R6, R10, R6 ;  /* 0x000000000a067229 */ /* 0x000fe40000000006 */
[----:B------:R-:W-:-:S06]  /*2b40*/  DADD R2, R2, R8 ;  /* 0x0000000002027229 */ /* 0x000fcc0000000008 */
[----:B------:R-:W-:Y:S02]  /*2b50*/  DMUL R8, R6, 0.5 ;  /* 0x3fe0000006087828 */ /* 0x000fe40000000000 */
[----:B------:R-:W-:Y:S01]  /*2b60*/  DMUL R10, R2, 0.5 ;  /* 0x3fe00000020a7828 */ /* 0x000fe20000000000 */
[----:B------:R-:W-:-:S06]  /*2b70*/  LEA R3, R22, UR4, 0x4 ;  /* 0x0000000416037c11 */ /* 0x000fcc000f8e20ff */
[----:B------:R0:W-:Y:S01]  /*2b80*/  STS.128 [R3], R8 ;  /* 0x0000000803007388 */ /* 0x0001e20000000c00 */
[----:B------:R-:W-:Y:S06]  /*2b90*/  BAR.SYNC.DEFER_BLOCKING 0x0 ;  /* 0x0000000000007b1d */ /* 0x000fec0000010000 */
[----:B------:R-:W-:Y:S05]  /*2ba0*/  @!P0 BRA `(.L_x_27) ;  /* 0x0000000000308947 */ /* 0x000fea0003800000 */
.L_x_28:
[----:B------:R-:W-:-:S04]  /*2bb0*/  SHF.R.U32.HI R0, RZ, 0x1, R4 ;  /* 0x00000001ff007819 */ /* 0x000fc80000011604 */
[----:B------:R-:W-:-:S13]  /*2bc0*/  ISETP.GE.U32.AND P0, PT, R22, R0, PT ;  /* 0x000000001600720c */ /* 0x000fda0003f06070 */
[----:B------:R-:W-:Y:S01]  /*2bd0*/  @!P0 IMAD R12, R0, 0x10, R3 ;  /* 0x00000010000c8824 */ /* 0x000fe200078e0203 */
[----:B01----:R-:W-:Y:S05]  /*2be0*/  @!P0 LDS.128 R8, [R3] ;  /* 0x0000000003088984 */ /* 0x003fea0000000c00 */
[----:B------:R-:W0:Y:S02]  /*2bf0*/  @!P0 LDS.128 R12, [R12] ;  /* 0x000000000c0c8984 */ /* 0x000e240000000c00 */
[----:B0-----:R-:W-:Y:S02]  /*2c00*/  @!P0 DADD R8, R12, R8 ;  /* 0x000000000c088229 */ /* 0x001fe40000000008 */
[----:B------:R-:W-:-:S07]  /*2c10*/  @!P0 DADD R10, R14, R10 ;  /* 0x000000000e0a8229 */ /* 0x000fce000000000a */
[----:B------:R1:W-:Y:S01]  /*2c20*/  @!P0 STS.128 [R3], R8 ;  /* 0x0000000803008388 */ /* 0x0003e20000000c00 */
[----:B------:R-:W-:Y:S01]  /*2c30*/  BAR.SYNC.DEFER_BLOCKING 0x0 ;  /* 0x0000000000007b1d */ /* 0x000fe20000010000 */
[----:B------:R-:W-:Y:S01]  /*2c40*/  ISETP.GT.U32.AND P0, PT, R4, 0x3, PT ;  /* 0x000000030400780c */ /* 0x000fe20003f04070 */
[----:B------:R-:W-:-:S12]  /*2c50*/  IMAD.MOV.U32 R4, RZ, RZ, R0 ;  /* 0x000000ffff047224 */ /* 0x000fd800078e0000 */
[----:B------:R-:W-:Y:S05]  /*2c60*/  @P0 BRA `(.L_x_28) ;  /* 0xfffffffc00d00947 */ /* 0x000fea000383ffff */
.L_x_27:
[----:B------:R-:W-:Y:S05]  /*2c70*/  @P1 EXIT ;  /* 0x000000000000194d */ /* 0x000fea0003800000 */
[----:B------:R-:W2:Y:S01]  /*2c80*/  S2UR UR5, SR_CgaCtaId ;  /* 0x00000000000579c3 */ /* 0x000ea20000008800 */
[----:B------:R-:W-:Y:S01]  /*2c90*/  UMOV UR4, 0x400 ;  /* 0x0000040000047882 */ /* 0x000fe20000000000 */
[----:B------:R-:W-:-:S06]  /*2ca0*/  IMAD.SHL.U32 R5, R5, 0x2, RZ ;  /* 0x0000000205057824 */ /* 0x000fcc00078e00ff */
[----:B01----:R-:W0:Y:S01]  /*2cb0*/  LDC.64 R2, c[0x0][0x380] ;  /* 0x0000e000ff027b82 */ /* 0x003e220000000a00 */
[----:B--2---:R-:W-:Y:S01]  /*2cc0*/  ULEA UR4, UR5, UR4, 0x18 ;  /* 0x0000000405047291 */ /* 0x004fe2000f8ec0ff */
[----:B0-----:R-:W-:-:S08]  /*2cd0*/  IMAD.WIDE.U32 R2, R5, 0x8, R2 ;  /* 0x0000000805027825 */ /* 0x001fd000078e0002 */
[----:B------:R-:W0:Y:S04]  /*2ce0*/  LDS.128 R8, [UR4] ;  /* 0x00000004ff087984 */ /* 0x000e280008000c00 */
[----:B0-----:R-:W-:Y:S04]  /*2cf0*/  STG.E.64 desc[UR6][R2.64], R8 ;  /* 0x0000000802007986 */ /* 0x001fe8000c101b06 */
[----:B------:R-:W-:Y:S01]  /*2d00*/  STG.E.64 desc[UR6][R2.64+0x8], R10 ;  /* 0x0000080a02007986 */ /* 0x000fe2000c101b06 */
[----:B------:R-:W-:Y:S05]  /*2d10*/  EXIT ;  /* 0x000000000000794d */ /* 0x000fea0003800000 */
        .weak           $__internal_0_$__cuda_sm20_dsqrt_rn_f64_mediumpath_v1
        .type           $__internal_0_$__cuda_sm20_dsqrt_rn_f64_mediumpath_v1,@function
        .size           $__internal_0_$__cuda_sm20_dsqrt_rn_f64_mediumpath_v1,($_Z18monte_carlo_kernelPdP17curandStateXORWOWddddddi$__internal_trig_reduction_slowpathd - $__internal_0_$__cuda_sm20_dsqrt_rn_f64_mediumpath_v1)
$__internal_0_$__cuda_sm20_dsqrt_rn_f64_mediumpath_v1:
[----:B------:R-:W-:Y:S01]  /*2d20*/  ISETP.GE.U32.AND P0, PT, R15, -0x3400000, PT ;  /* 0xfcc000000f00780c */ /* 0x000fe20003f06070 */
[----:B------:R-:W-:Y:S01]  /*2d30*/  IMAD.MOV.U32 R15, RZ, RZ, R14 ;  /* 0x000000ffff0f7224 */ /* 0x000fe200078e000e */
[----:B------:R-:W-:Y:S01]  /*2d40*/  BSSY.RECONVERGENT B1, `(.L_x_29) ;  /* 0x0000026000017945 */ /* 0x000fe20003800200 */
[----:B------:R-:W-:Y:S02]  /*2d50*/  IMAD.MOV.U32 R14, RZ, RZ, R13 ;  /* 0x000000ffff0e7224 */ /* 0x000fe400078e000d */
[----:B------:R-:W-:Y:S02]  /*2d60*/  IMAD.MOV.U32 R13, RZ, RZ, R12 ;  /* 0x000000ffff0d7224 */ /* 0x000fe400078e000c */
[----:B------:R-:W-:-:S06]  /*2d70*/  IMAD.MOV.U32 R12, RZ, RZ, R0 ;  /* 0x000000ffff0c7224 */ /* 0x000fcc00078e0000 */
[----:B------:R-:W-:Y:S05]  /*2d80*/  @!P0 BRA `(.L_x_30) ;  /* 0x0000000000208947 */ /* 0x000fea0003800000 */
[----:B------:R-:W-:-:S10]  /*2d90*/  DFMA.RM R12, R14, R12, R2 ;  /* 0x0000000c0e0c722b */ /* 0x000fd40000004002 */
[----:B------:R-:W-:-:S05]  /*2da0*/  IADD3 R2, P0, PT, R12, 0x1, RZ ;  /* 0x000000010c027810 */ /* 0x000fca0007f1e0ff */
[----:B------:R-:W-:-:S06]  /*2db0*/  IMAD.X R3, RZ, RZ, R13, P0 ;  /* 0x000000ffff037224 */ /* 0x000fcc00000e060d */
[----:B------:R-:W-:-:S08]  /*2dc0*/  DFMA.RP R8, -R12, R2, R8 ;  /* 0x000000020c08722b */ /* 0x000fd00000008108 */
[----:B------:R-:W-:-:S06]  /*2dd0*/  DSETP.GT.AND P0, PT, R8, RZ, PT ;  /* 0x000000ff0800722a */ /* 0x000fcc0003f04000 */
[----:B------:R-:W-:Y:S02]  /*2de0*/  FSEL R2, R2, R12, P0 ;  /* 0x0000000c02027208 */ /* 0x000fe40000000000 */
[----:B------:R-:W-:Y:S01]  /*2df0*/  FSEL R3, R3, R13, P0 ;  /* 0x0000000d03037208 */ /* 0x000fe20000000000 */
[----:B------:R-:W-:Y:S06]  /*2e00*/  BRA `(.L_x_31) ;  /* 0x0000000000647947 */ /* 0x000fec0003800000 */
.L_x_30:
[----:B------:R-:W-:-:S14]  /*2e10*/  DSETP.NE.AND P0, PT, R8, RZ, PT ;  /* 0x000000ff0800722a */ /* 0x000fdc0003f05000 */
[----:B------:R-:W-:Y:S05]  /*2e20*/  @!P0 BRA `(.L_x_32) ;  /* 0x0000000000588947 */ /* 0x000fea0003800000 */
[----:B------:R-:W-:-:S13]  /*2e30*/  ISETP.GE.AND P0, PT, R9, RZ, PT ;  /* 0x000000ff0900720c */ /* 0x000fda0003f06270 */
[----:B------:R-:W-:Y:S02]  /*2e40*/  @!P0 IMAD.MOV.U32 R2, RZ, RZ, 0x0 ;  /* 0x00000000ff028424 */ /* 0x000fe400078e00ff */
[----:B------:R-:W-:Y:S01]  /*2e50*/  @!P0 IMAD.MOV.U32 R3, RZ, RZ, -0x80000 ;  /* 0xfff80000ff038424 */ /* 0x000fe200078e00ff */
[----:B------:R-:W-:Y:S06]  /*2e60*/  @!P0 BRA `(.L_x_31) ;  /* 0x00000000004c8947 */ /* 0x000fec0003800000 */
[----:B------:R-:W-:-:S13]  /*2e70*/  ISETP.GT.AND P0, PT, R9, 0x7fefffff, PT ;  /* 0x7fefffff0900780c */ /* 0x000fda0003f04270 */
[----:B------:R-:W-:Y:S05]  /*2e80*/  @P0 BRA `(.L_x_32) ;  /* 0x0000000000400947 */ /* 0x000fea0003800000 */
[----:B------:R-:W-:Y:S01]  /*2e90*/  DMUL R14, R8, 8.11296384146066816958e+31 ;  /* 0x46900000080e7828 */ /* 0x000fe20000000000 */
[----:B------:R-:W-:Y:S02]  /*2ea0*/  IMAD.MOV.U32 R12, RZ, RZ, RZ ;  /* 0x000000ffff0c7224 */ /* 0x000fe400078e00ff */
[----:B------:R-:W-:Y:S02]  /*2eb0*/  IMAD.MOV.U32 R2, RZ, RZ, 0x0 ;  /* 0x00000000ff027424 */ /* 0x000fe400078e00ff */
[----:B------:R-:W-:Y:S01]  /*2ec0*/  IMAD.MOV.U32 R3, RZ, RZ, 0x3fd80000 ;  /* 0x3fd80000ff037424 */ /* 0x000fe200078e00ff */
[----:B------:R-:W0:Y:S02]  /*2ed0*/  MUFU.RSQ64H R13, R15 ;  /* 0x0000000f000d7308 */ /* 0x000e240000001c00 */
[----:B0-----:R-:W-:-:S08]  /*2ee0*/  DMUL R8, R12, R12 ;  /* 0x0000000c0c087228 */ /* 0x001fd00000000000 */
[----:B------:R-:W-:-:S08]  /*2ef0*/  DFMA R8, R14, -R8, 1 ;  /* 0x3ff000000e08742b */ /* 0x000fd00000000808 */
[----:B------:R-:W-:Y:S02]  /*2f00*/  DFMA R2, R8, R2, 0.5 ;  /* 0x3fe000000802742b */ /* 0x000fe40000000002 */
[----:B------:R-:W-:-:S08]  /*2f10*/  DMUL R8, R12, R8 ;  /* 0x000000080c087228 */ /* 0x000fd00000000000 */
[----:B------:R-:W-:-:S08]  /*2f20*/  DFMA R8, R2, R8, R12 ;  /* 0x000000080208722b */ /* 0x000fd0000000000c */
[----:B------:R-:W-:Y:S02]  /*2f30*/  DMUL R2, R14, R8 ;  /* 0x000000080e027228 */ /* 0x000fe40000000000 */
[----:B------:R-:W-:-:S06]  /*2f40*/  VIADD R9, R9, 0xfff00000 ;  /* 0xfff0000009097836 */ /* 0x000fcc0000000000 */
[----:B------:R-:W-:-:S08]  /*2f50*/  DFMA R14, R2, -R2, R14 ;  /* 0x80000002020e722b */ /* 0x000fd0000000000e */
[----:B------:R-:W-:-:S10]  /*2f60*/  DFMA R2, R8, R14, R2 ;  /* 0x0000000e0802722b */ /* 0x000fd40000000002 */
[----:B------:R-:W-:Y:S01]  /*2f70*/  VIADD R3, R3, 0xfcb00000 ;  /* 0xfcb0000003037836 */ /* 0x000fe20000000000 */
[----:B------:R-:W-:Y:S06]  /*2f80*/  BRA `(.L_x_31) ;  /* 0x0000000000047947 */ /* 0x000fec0003800000 */
.L_x_32:
[----:B------:R-:W-:-:S11]  /*2f90*/  DADD R2, R8, R8 ;  /* 0x0000000008027229 */ /* 0x000fd60000000008 */
.L_x_31:
[----:B------:R-:W-:Y:S05]  /*2fa0*/  BSYNC.RECONVERGENT B1 ;  /* 0x0000000000017941 */ /* 0x000fea0003800200 */
.L_x_29:
[----:B------:R-:W-:Y:S02]  /*2fb0*/  IMAD.MOV.U32 R19, RZ, RZ, 0x0 ;  /* 0x00000000ff137424 */ /* 0x000fe400078e00ff */
[----:B------:R-:W-:Y:S02]  /*2fc0*/  IMAD.MOV.U32 R8, RZ, RZ, R2 ;  /* 0x000000ffff087224 */ /* 0x000fe400078e0002 */
[----:B------:R-:W-:Y:S01]  /*2fd0*/  IMAD.MOV.U32 R9, RZ, RZ, R3 ;  /* 0x000000ffff097224 */ /* 0x000fe200078e0003 */
[----:B------:R-:W-:Y:S06]  /*2fe0*/  RET.REL.NODEC R18 `(_Z18monte_carlo_kernelPdP17curandStateXORWOWddddddi) ;  /* 0xffffffd012047950 */ /* 0x000fec0003c3ffff */
        .type           $_Z18monte_carlo_kernelPdP17curandStateXORWOWddddddi$__internal_trig_reduction_slowpathd,@function
        .size           $_Z18monte_carlo_kernelPdP17curandStateXORWOWddddddi$__internal_trig_reduction_slowpathd,(.L_x_51 - $_Z18monte_carlo_kernelPdP17curandStateXORWOWddddddi$__internal_trig_reduction_slowpathd)
$_Z18monte_carlo_kernelPdP17curandStateXORWOWddddddi$__internal_trig_reduction_slowpathd:
[----:B------:R-:W-:Y:S01]  /*2ff0*/  SHF.R.U32.HI R2, RZ, 0x14, R14 ;  /* 0x00000014ff027819 */ /* 0x000fe2000001160e */
[----:B------:R-:W-:-:S03]  /*3000*/  IMAD.MOV.U32 R18, RZ, RZ, RZ ;  /* 0x000000ffff127224 */ /* 0x000fc600078e00ff */
[----:B------:R-:W-:-:S04]  /*3010*/  LOP3.LUT R0, R2, 0x7ff, RZ, 0xc0, !PT ;  /* 0x000007ff02007812 */ /* 0x000fc800078ec0ff */
[----:B------:R-:W-:-:S13]  /*3020*/  ISETP.NE.AND P0, PT, R0, 0x7ff, PT ;  /* 0x000007ff0000780c */ /* 0x000fda0003f05270 */
[----:B------:R-:W-:Y:S05]  /*3030*/  @!P0 BRA `(.L_x_33) ;  /* 0x00000008006c8947 */ /* 0x000fea0003800000 */
[----:B------:R-:W-:Y:S01]  /*3040*/  VIADD R0, R0, 0xfffffc00 ;  /* 0xfffffc0000007836 */ /* 0x000fe20000000000 */
[----:B------:R-:W-:Y:S01]  /*3050*/  BSSY.RECONVERGENT B2, `(.L_x_34) ;  /* 0x0000035000027945 */ /* 0x000fe20003800200 */
[----:B------:R-:W-:-:S03]  /*3060*/  CS2R R18, SRZ ;  /* 0x0000000000127805 */ /* 0x000fc6000001ff00 */
[----:B------:R-:W-:Y:S02]  /*3070*/  SHF.R.U32.HI R17, RZ, 0x6, R0 ;  /* 0x00000006ff117819 */ /* 0x000fe40000011600 */
[----:B------:R-:W-:Y:S02]  /*3080*/  ISETP.GE.U32.AND P0, PT, R0, 0x80, PT ;  /* 0x000000800000780c */ /* 0x000fe40003f06070 */
[C---:B------:R-:W-:Y:S02]  /*3090*/  IADD3 R0, PT, PT, -R17.reuse, 0x13, RZ ;  /* 0x0000001311007810 */ /* 0x040fe40007ffe1ff */
[----:B------:R-:W-:Y:S02]  /*30a0*/  IADD3 R16, PT, PT, -R17, 0xf, RZ ;  /* 0x0000000f11107810 */ /* 0x000fe40007ffe1ff */
[----:B------:R-:W-:-:S04]  /*30b0*/  SEL R0, R0, 0x12, P0 ;  /* 0x0000001200007807 */ /* 0x000fc80000000000 */
[----:B------:R-:W-:-:S13]  /*30c0*/  ISETP.GE.AND P0, PT, R16, R0, PT ;  /* 0x000000001000720c */ /* 0x000fda0003f06270 */
[----:B------:R-:W-:Y:S05]  /*30d0*/  @P0 BRA `(.L_x_35) ;  /* 0x0000000000b00947 */ /* 0x000fea0003800000 */
[----:B------:R-:W0:Y:S01]  /*30e0*/  LDC.64 R26, c[0x0][0x358] ;  /* 0x0000d600ff1a7b82 */ /* 0x000e220000000a00 */
[C---:B------:R-:W-:Y:S01]  /*30f0*/  SHF.L.U64.HI R3, R12.reuse, 0xb, R14 ;  /* 0x0000000b0c037819 */ /* 0x040fe2000001020e */
[----:B------:R-:W-:Y:S01]  /*3100*/  BSSY.RECONVERGENT B3, `(.L_x_36) ;  /* 0x0000023000037945 */ /* 0x000fe20003800200 */
[----:B------:R-:W-:Y:S01]  /*3110*/  IADD3 R17, PT, PT, RZ, -R17, -R0 ;  /* 0x80000011ff117210 */ /* 0x000fe20007ffe800 */
[----:B------:R-:W-:Y:S01]  /*3120*/  IMAD.SHL.U32 R12, R12, 0x800, RZ ;  /* 0x000008000c0c7824 */ /* 0x000fe200078e00ff */
[----:B------:R-:W-:Y:S01]  /*3130*/  LOP3.LUT R3, R3, 0x80000000, RZ, 0xfc, !PT ;  /* 0x8000000003037812 */ /* 0x000fe200078efcff */
[----:B------:R-:W-:Y:S01]  /*3140*/  IMAD.MOV.U32 R0, RZ, RZ, R1 ;  /* 0x000000ffff007224 */ /* 0x000fe200078e0001 */
[----:B------:R-:W-:Y:S01]  /*3150*/  CS2R R18, SRZ ;  /* 0x0000000000127805 */ /* 0x000fe2000001ff00 */
[----:B------:R-:W-:-:S07]  /*3160*/  IMAD.MOV.U32 R13, RZ, RZ, RZ ;  /* 0x000000ffff0d7224 */ /* 0x000fce00078e00ff */
.L_x_37:
[----:B------:R-:W1:Y:S01]  /*3170*/  LDC.64 R28, c[0x4][0x40] ;  /* 0x01001000ff1c7b82 */ /* 0x000e620000000a00 */
[----:B0-----:R-:W-:Y:S02]  /*3180*/  R2UR UR4, R26 ;  /* 0x000000001a0472ca */ /* 0x001fe400000e0000 */
[----:B------:R-:W-:Y:S01]  /*3190*/  R2UR UR5, R27 ;  /* 0x000000001b0572ca */ /* 0x000fe200000e0000 */
[----:B-1----:R-:W-:-:S12]  /*31a0*/  IMAD.WIDE R28, R16, 0x8, R28 ;  /* 0x00000008101c7825 */ /* 0x002fd800078e021c */
[----:B------:R-:W2:Y:S01]  /*31b0*/  LDG.E.64.CONSTANT R28, desc[UR4][R28.64] ;  /* 0x000000041c1c7981 */ /* 0x000ea2000c1e9b00 */
[----:B------:R-:W-:Y:S02]  /*31c0*/  IMAD.MOV.U32 R30, RZ, RZ, R18 ;  /* 0x000000ffff1e7224 */ /* 0x000fe400078e0012 */
[----:B------:R-:W-:Y:S02]  /*31d0*/  IMAD.MOV.U32 R31, RZ, RZ, R19 ;  /* 0x000000ffff1f7224 */ /* 0x000fe400078e0013 */
[----:B------:R-:W-:Y:S02]  /*31e0*/  VIADD R17, R17, 0x1 ;  /* 0x0000000111117836 */ /* 0x000fe40000000000 */
[----:B------:R-:W-:Y:S02]  /*31f0*/  VIADD R16, R16, 0x1 ;  /* 0x0000000110107836 */ /* 0x000fe40000000000 */
[----:B--2---:R-:W-:-:S04]  /*3200*/  IMAD.WIDE.U32 R30, P2, R28, R12, R30 ;  /* 0x0000000c1c1e7225 */ /* 0x004fc8000784001e */
[-C--:B------:R-:W-:Y:S02]  /*3210*/  IMAD R18, R28, R3.reuse, RZ ;  /* 0x000000031c127224 */ /* 0x080fe400078e02ff */
[C---:B------:R-:W-:Y:S02]  /*3220*/  IMAD R19, R29.reuse, R12, RZ ;  /* 0x0000000c1d137224 */ /* 0x040fe400078e02ff */
[----:B------:R-:W-:Y:S01]  /*3230*/  IMAD R25, R29, R3, RZ ;  /* 0x000000031d197224 */ /* 0x000fe200078e02ff */
[----:B------:R-:W-:-:S04]  /*3240*/  IADD3 R18, P0, PT, R18, R31, RZ ;  /* 0x0000001f12127210 */ /* 0x000fc80007f1e0ff */
[----:B------:R-:W-:Y:S01]  /*3250*/  IADD3 R31, P1, PT, R19, R18, RZ ;  /* 0x00000012131f7210 */ /* 0x000fe20007f3e0ff */
[----:B------:R-:W-:Y:S02]  /*3260*/  IMAD R18, R13, 0x8, R0 ;  /* 0x000000080d127824 */ /* 0x000fe400078e0200 */
[----:B------:R-:W-:-:S03]  /*3270*/  IMAD.HI.U32 R19, R28, R3, RZ ;  /* 0x000000031c137227 */ /* 0x000fc600078e00ff */
[----:B------:R0:W-:Y:S01]  /*3280*/  STL.64 [R18], R30 ;  /* 0x0000001e12007387 */ /* 0x0001e20000100a00 */
[----:B------:R-:W-:Y:S02]  /*3290*/  IMAD.X R19, RZ, RZ, R19, P2 ;  /* 0x000000ffff137224 */ /* 0x000fe400010e0613 */
[----:B------:R-:W-:Y:S02]  /*32a0*/  VIADD R13, R13, 0x1 ;  /* 0x000000010d0d7836 */ /* 0x000fe40000000000 */
[----:B0-----:R-:W-:-:S05]  /*32b0*/  IMAD.HI.U32 R18, R29, R12, RZ ;  /* 0x0000000c1d127227 */ /* 0x001fca00078e00ff */
[----:B------:R-:W-:Y:S01]  /*32c0*/  IADD3.X R18, P0, PT, R18, R19, RZ, P0, !PT ;  /* 0x0000001312127210 */ /* 0x000fe2000071e4ff */
[----:B------:R-:W-:-:S03]  /*32d0*/  IMAD.HI.U32 R19, R29, R3, RZ ;  /* 0x000000031d137227 */ /* 0x000fc600078e00ff */
[----:B------:R-:W-:Y:S01]  /*32e0*/  IADD3.X R18, P1, PT, R25, R18, RZ, P1, !PT ;  /* 0x0000001219127210 */ /* 0x000fe20000f3e4ff */
[----:B------:R-:W-:Y:S01]  /*32f0*/  IMAD.X R19, RZ, RZ, R19, P0 ;  /* 0x000000ffff137224 */ /* 0x000fe200000e0613 */
[----:B------:R-:W-:-:S03]  /*3300*/  ISETP.NE.AND P0, PT, R17, -0xf, PT ;  /* 0xfffffff11100780c */ /* 0x000fc60003f05270 */
[----:B------:R-:W-:-:S10]  /*3310*/  IMAD.X R19, RZ, RZ, R19, P1 ;  /* 0x000000ffff137224 */ /* 0x000fd400008e0613 */
[----:B------:R-:W-:Y:S05]  /*3320*/  @P0 BRA `(.L_x_37) ;  /* 0xfffffffc00900947 */ /* 0x000fea000383ffff */
[----:B------:R-:W-:Y:S05]  /*3330*/  BSYNC.RECONVERGENT B3 ;  /* 0x0000000000037941 */ /* 0x000fea0003800200 */
.L_x_36:
[----:B------:R-:W-:-:S05]  /*3340*/  LOP3.LUT R0, R2, 0x7ff, RZ, 0xc0, !PT ;  /* 0x000007ff02007812 */ /* 0x000fca00078ec0ff */
[----:B------:R-:W-:-:S05]  /*3350*/  VIADD R0, R0, 0xfffffc00 ;  /* 0xfffffc0000007836 */ /* 0x000fca0000000000 */
[----:B------:R-:W-:Y:S02]  /*3360*/  SHF.R.U32.HI R3, RZ, 0x6, R0 ;  /* 0x00000006ff037819 */ /* 0x000fe40000011600 */
[----:B------:R-:W-:Y:S02]  /*3370*/  ISETP.GE.U32.AND P0, PT, R0, 0x80, PT ;  /* 0x000000800000780c */ /* 0x000fe40003f06070 */
[----:B------:R-:W-:-:S04]  /*3380*/  IADD3 R3, PT, PT, -R3, 0x13, RZ ;  /* 0x0000001303037810 */ /* 0x000fc80007ffe1ff */
[----:B------:R-:W-:-:S07]  /*3390*/  SEL R16, R3, 0x12, P0 ;  /* 0x0000001203107807 */ /* 0x000fce0000000000 */
.L_x_35:
[----:B------:R-:W-:Y:S05]  /*33a0*/  BSYNC.RECONVERGENT B2 ;  /* 0x0000000000027941 */ /* 0x000fea0003800200 */
.L_x_34:
[C---:B------:R-:W-:Y:S02]  /*33b0*/  LOP3.LUT R0, R2.reuse, 0x7ff, RZ, 0xc0, !PT ;  /* 0x000007ff02007812 */ /* 0x040fe400078ec0ff */
[----:B------:R-:W-:-:S03]  /*33c0*/  LOP3.LUT P0, R25, R2, 0x3f, RZ, 0xc0, !PT ;  /* 0x0000003f02197812 */ /* 0x000fc6000780c0ff */
[----:B------:R-:W-:-:S05]  /*33d0*/  VIADD R0, R0, 0xfffffc00 ;  /* 0xfffffc0000007836 */ /* 0x000fca0000000000 */
[----:B------:R-:W-:-:S05]  /*33e0*/  SHF.R.U32.HI R3, RZ, 0x6, R0 ;  /* 0x00000006ff037819 */ /* 0x000fca0000011600 */
[----:B------:R-:W-:-:S04]  /*33f0*/  IMAD.IADD R0, R3, 0x1, R16 ;  /* 0x0000000103007824 */ /* 0x000fc800078e0210 */
[----:B------:R-:W-:-:S05]  /*3400*/  IMAD.U32 R27, R0, 0x8, R1 ;  /* 0x00000008001b7824 */ /* 0x000fca00078e0001 */
[----:B------:R0:W-:Y:S04]  /*3410*/  STL.64 [R27+-0x78], R18 ;  /* 0xffff88121b007387 */ /* 0x0001e80000100a00 */
[----:B------:R-:W2:Y:S04]  /*3420*/  LDL.64 R12, [R1+0x10] ;  /* 0x00001000010c7983 */ /* 0x000ea80000100a00 */
[----:B------:R-:W0:Y:S04]  /*3430*/  LDL.64 R2, [R1+0x18] ;  /* 0x0000180001027983 */ /* 0x000e280000100a00 */
[----:B------:R-:W3:Y:S01]  /*3440*/  @P0 LDL.64 R28, [R1+0x8] ;  /* 0x00000800011c0983 */ /* 0x000ee20000100a00 */
[----:B------:R-:W-:Y:S01]  /*3450*/  @P0 LOP3.LUT R26, R25, 0x3f, RZ, 0x3c, !PT ;  /* 0x0000003f191a0812 */ /* 0x000fe200078e3cff */
[----:B------:R-:W-:Y:S01]  /*3460*/  BSSY.RECONVERGENT B2, `(.L_x_38) ;  /* 0x0000034000027945 */ /* 0x000fe20003800200 */
[----:B--2---:R-:W-:-:S02]  /*3470*/  @P0 SHF.R.U32.HI R0, RZ, 0x1, R13 ;  /* 0x00000001ff000819 */ /* 0x004fc4000001160d */
[----:B------:R-:W-:Y:S02]  /*3480*/  @P0 SHF.R.U64 R17, R12, 0x1, R13 ;  /* 0x000000010c110819 */ /* 0x000fe4000000120d */
[CC--:B0-----:R-:W-:Y:S02]  /*3490*/  @P0 SHF.L.U32 R18, R2.reuse, R25.reuse, RZ ;  /* 0x0000001902120219 */ /* 0x0c1fe400000006ff */
[----:B------:R-:W-:Y:S02]  /*34a0*/  @P0 SHF.R.U64 R17, R17, R26, R0 ;  /* 0x0000001a11110219 */ /* 0x000fe40000001200 */
[----:B------:R-:W-:Y:S02]  /*34b0*/  @P0 SHF.L.U64.HI R16, R2, R25, R3 ;  /* 0x0000001902100219 */ /* 0x000fe40000010203 */
[----:B------:R-:W-:Y:S02]  /*34c0*/  @P0 LOP3.LUT R2, R18, R17, RZ, 0xfc, !PT ;  /* 0x0000001112020212 */ /* 0x000fe400078efcff */
[----:B---3--:R-:W-:-:S02]  /*34d0*/  @P0 SHF.R.U64 R17, R28, 0x1, R29 ;  /* 0x000000011c110819 */ /* 0x008fc4000000121d */
[----:B------:R-:W-:Y:S02]  /*34e0*/  @P0 SHF.R.U32.HI R18, RZ, 0x1, R29 ;  /* 0x00000001ff120819 */ /* 0x000fe4000001161d */
[CC--:B------:R-:W-:Y:S02]  /*34f0*/  @P0 SHF.L.U64.HI R19, R12.reuse, R25.reuse, R13 ;  /* 0x000000190c130219 */ /* 0x0c0fe4000001020d */
[----:B------:R-:W-:Y:S02]  /*3500*/  @P0 SHF.L.U32 R25, R12, R25, RZ ;  /* 0x000000190c190219 */ /* 0x000fe400000006ff */
[-CC-:B------:R-:W-:Y:S02]  /*3510*/  @P0 SHF.R.U64 R17, R17, R26.reuse, R18.reuse ;  /* 0x0000001a11110219 */ /* 0x180fe40000001212 */
[----:B------:R-:W-:Y:S02]  /*3520*/  @P0 SHF.R.U32.HI R18, RZ, R26, R18 ;  /* 0x0000001aff120219 */ /* 0x000fe40000011612 */
[----:B------:R-:W-:-:S02]  /*3530*/  @P0 LOP3.LUT R12, R25, R17, RZ, 0xfc, !PT ;  /* 0x00000011190c0212 */ /* 0x000fc400078efcff */
[----:B------:R-:W-:Y:S02]  /*3540*/  @P0 LOP3.LUT R13, R19, R18, RZ, 0xfc, !PT ;  /* 0x00000012130d0212 */ /* 0x000fe400078efcff */
[----:B------:R-:W-:Y:S01]  /*3550*/  @P0 SHF.R.U32.HI R19, RZ, R26, R0 ;  /* 0x0000001aff130219 */ /* 0x000fe20000011600 */
[C---:B------:R-:W-:Y:S01]  /*3560*/  IMAD.SHL.U32 R17, R12.reuse, 0x4, RZ ;  /* 0x000000040c117824 */ /* 0x040fe200078e00ff */
[----:B------:R-:W-:Y:S02]  /*3570*/  SHF.L.U64.HI R12, R12, 0x2, R13 ;  /* 0x000000020c0c7819 */ /* 0x000fe4000001020d */
[----:B------:R-:W-:Y:S02]  /*3580*/  @P0 LOP3.LUT R3, R16, R19, RZ, 0xfc, !PT ;  /* 0x0000001310030212 */ /* 0x000fe400078efcff */
[----:B------:R-:W-:Y:S02]  /*3590*/  SHF.L.W.U32.HI R13, R13, 0x2, R2 ;  /* 0x000000020d0d7819 */ /* 0x000fe40000010e02 */
[----:B------:R-:W-:-:S02]  /*35a0*/  IADD3 RZ, P0, PT, RZ, -R17, RZ ;  /* 0x80000011ffff7210 */ /* 0x000fc40007f1e0ff */
[----:B------:R-:W-:Y:S02]  /*35b0*/  LOP3.LUT R25, RZ, R12, RZ, 0x33, !PT ;  /* 0x0000000cff197212 */ /* 0x000fe400078e33ff */
[----:B------:R-:W-:Y:S02]  /*35c0*/  SHF.L.W.U32.HI R18, R2, 0x2, R3 ;  /* 0x0000000202127819 */ /* 0x000fe40000010e03 */
[----:B------:R-:W-:Y:S02]  /*35d0*/  LOP3.LUT R0, RZ, R13, RZ, 0x33, !PT ;  /* 0x0000000dff007212 */ /* 0x000fe400078e33ff */
[----:B------:R-:W-:Y:S02]  /*35e0*/  IADD3.X R25, P0, PT, RZ, R25, RZ, P0, !PT ;  /* 0x00000019ff197210 */ /* 0x000fe4000071e4ff */
[----:B------:R-:W-:Y:S02]  /*35f0*/  LOP3.LUT R16, RZ, R18, RZ, 0x33, !PT ;  /* 0x00000012ff107212 */ /* 0x000fe400078e33ff */
[----:B------:R-:W-:-:S02]  /*3600*/  IADD3.X R2, P1, PT, RZ, R0, RZ, P0, !PT ;  /* 0x00000000ff027210 */ /* 0x000fc4000073e4ff */
[----:B------:R-:W-:-:S03]  /*3610*/  ISETP.GT.U32.AND P2, PT, R13, -0x1, PT ;  /* 0xffffffff0d00780c */ /* 0x000fc60003f44070 */
[----:B------:R-:W-:Y:S01]  /*3620*/  IMAD.X R19, RZ, RZ, R16, P1 ;  /* 0x000000ffff137224 */ /* 0x000fe200008e0610 */
[----:B------:R-:W-:-:S04]  /*3630*/  ISETP.GT.AND.EX P0, PT, R18, -0x1, PT, P2 ;  /* 0xffffffff1200780c */ /* 0x000fc80003f04320 */
[----:B------:R-:W-:Y:S02]  /*3640*/  SEL R0, R18, R19, P0 ;  /* 0x0000001312007207 */ /* 0x000fe40000000000 */
[----:B------:R-:W-:Y:S02]  /*3650*/  SEL R19, R13, R2, P0 ;  /* 0x000000020d137207 */ /* 0x000fe40000000000 */
[----:B------:R-:W-:Y:S02]  /*3660*/  ISETP.NE.U32.AND P1, PT, R0, RZ, PT ;  /* 0x000000ff0000720c */ /* 0x000fe40003f25070 */
[----:B------:R-:W-:Y:S02]  /*3670*/  SEL R12, R12, R25, P0 ;  /* 0x000000190c0c7207 */ /* 0x000fe40000000000 */
[----:B------:R-:W-:Y:S01]  /*3680*/  SEL R13, R19, R0, !P1 ;  /* 0x00000000130d7207 */ /* 0x000fe20004800000 */
[----:B------:R-:W-:-:S05]  /*3690*/  @!P0 IMAD.MOV R17, RZ, RZ, -R17 ;  /* 0x000000ffff118224 */ /* 0x000fca00078e0a11 */
[----:B------:R-:W0:Y:S02]  /*36a0*/  FLO.U32 R13, R13 ;  /* 0x0000000d000d7300 */ /* 0x000e2400000e0000 */
[C---:B0-----:R-:W-:Y:S02]  /*36b0*/  IADD3 R16, PT, PT, -R13.reuse, 0x1f, RZ ;  /* 0x0000001f0d107810 */ /* 0x041fe40007ffe1ff */
[----:B------:R-:W-:-:S03]  /*36c0*/  IADD3 R2, PT, PT, -R13, 0x3f, RZ ;  /* 0x0000003f0d027810 */ /* 0x000fc60007ffe1ff */
[----:B------:R-:W-:-:S05]  /*36d0*/  @P1 IMAD.MOV R2, RZ, RZ, R16 ;  /* 0x000000ffff021224 */ /* 0x000fca00078e0210 */
[----:B------:R-:W-:-:S13]  /*36e0*/  ISETP.NE.AND P1, PT, R2, RZ, PT ;  /* 0x000000ff0200720c */ /* 0x000fda0003f25270 */
[----:B------:R-:W-:Y:S05]  /*36f0*/  @!P1 BRA `(.L_x_39) ;  /* 0x0000000000289947 */ /* 0x000fea0003800000 */
[C---:B------:R-:W-:Y:S02]  /*3700*/  LOP3.LUT R16, R2.reuse, 0x3f, RZ, 0xc0, !PT ;  /* 0x0000003f02107812 */ /* 0x040fe400078ec0ff */
[--C-:B------:R-:W-:Y:S02]  /*3710*/  SHF.R.U64 R17, R17, 0x1, R12.reuse ;  /* 0x0000000111117819 */ /* 0x100fe4000000120c */
[----:B------:R-:W-:Y:S02]  /*3720*/  SHF.R.U32.HI R13, RZ, 0x1, R12 ;  /* 0x00000001ff0d7819 */ /* 0x000fe4000001160c */
[----:B------:R-:W-:Y:S02]  /*3730*/  LOP3.LUT R12, R2, 0x3f, RZ, 0xc, !PT ;  /* 0x0000003f020c7812 */ /* 0x000fe400078e0cff */
[CC--:B------:R-:W-:Y:S02]  /*3740*/  SHF.L.U64.HI R0, R19.reuse, R16.reuse, R0 ;  /* 0x0000001013007219 */ /* 0x0c0fe40000010200 */
[----:B------:R-:W-:-:S02]  /*3750*/  SHF.L.U32 R19, R19, R16, RZ ;  /* 0x0000001013137219 */ /* 0x000fc400000006ff */
[-CC-:B------:R-:W-:Y:S02]  /*3760*/  SHF.R.U64 R16, R17, R12.reuse, R13.reuse ;  /* 0x0000000c11107219 */ /* 0x180fe4000000120d */
[----:B------:R-:W-:Y:S02]  /*3770*/  SHF.R.U32.HI R13, RZ, R12, R13 ;  /* 0x0000000cff0d7219 */ /* 0x000fe4000001160d */
[----:B------:R-:W-:Y:S02]  /*3780*/  LOP3.LUT R19, R19, R16, RZ, 0xfc, !PT ;  /* 0x0000001013137212 */ /* 0x000fe400078efcff */
[----:B------:R-:W-:-:S07]  /*3790*/  LOP3.LUT R0, R0, R13, RZ, 0xfc, !PT ;  /* 0x0000000d00007212 */ /* 0x000fce00078efcff */
.L_x_39:
[----:B------:R-:W-:Y:S05]  /*37a0*/  BSYNC.RECONVERGENT B2 ;  /* 0x0000000000027941 */ /* 0x000fea0003800200 */
.L_x_38:
[----:B------:R-:W-:-:S04]  /*37b0*/  IMAD.WIDE.U32 R16, R19, 0x2168c235, RZ ;  /* 0x2168c23513107825 */ /* 0x000fc800078e00ff */
[----:B------:R-:W-:Y:S01]  /*37c0*/  IMAD.MOV.U32 R12, RZ, RZ, R17 ;  /* 0x000000ffff0c7224 */ /* 0x000fe200078e0011 */
[----:B------:R-:W-:Y:S01]  /*37d0*/  IADD3 RZ, P1, PT, R16, R16, RZ ;  /* 0x0000001010ff7210 */ /* 0x000fe20007f3e0ff */
[----:B------:R-:W-:Y:S02]  /*37e0*/  IMAD.MOV.U32 R13, RZ, RZ, RZ ;  /* 0x000000ffff0d7224 */ /* 0x000fe400078e00ff */
[----:B------:R-:W-:-:S04]  /*37f0*/  IMAD.HI.U32 R17, R0, -0x36f0255e, RZ ;  /* 0xc90fdaa200117827 */ /* 0x000fc800078e00ff */
[----:B------:R-:W-:-:S04]  /*3800*/  IMAD.WIDE.U32 R12, R19, -0x36f0255e, R12 ;  /* 0xc90fdaa2130c7825 */ /* 0x000fc800078e000c */
[C---:B------:R-:W-:Y:S02]  /*3810*/  IMAD R19, R0.reuse, -0x36f0255e, RZ ;  /* 0xc90fdaa200137824 */ /* 0x040fe400078e02ff */
[----:B------:R-:W-:-:S04]  /*3820*/  IMAD.WIDE.U32 R12, P2, R0, 0x2168c235, R12 ;  /* 0x2168c235000c7825 */ /* 0x000fc8000784000c */
[----:B------:R-:W-:Y:S01]  /*3830*/  IMAD.X R17, RZ, RZ, R17, P2 ;  /* 0x000000ffff117224 */ /* 0x000fe200010e0611 */
[----:B------:R-:W-:Y:S02]  /*3840*/  IADD3 R0, P2, PT, R19, R13, RZ ;  /* 0x0000000d13007210 */ /* 0x000fe40007f5e0ff */
[----:B------:R-:W-:Y:S02]  /*3850*/  IADD3.X RZ, P1, PT, R12, R12, RZ, P1, !PT ;  /* 0x0000000c0cff7210 */ /* 0x000fe40000f3e4ff */
[C---:B------:R-:W-:Y:S01]  /*3860*/  ISETP.GT.U32.AND P3, PT, R0.reuse, RZ, PT ;  /* 0x000000ff0000720c */ /* 0x040fe20003f64070 */
[----:B------:R-:W-:Y:S01]  /*3870*/  IMAD.X R17, RZ, RZ, R17, P2 ;  /* 0x000000ffff117224 */ /* 0x000fe200010e0611 */
[----:B------:R-:W-:-:S04]  /*3880*/  IADD3.X R13, P2, PT, R0, R0, RZ, P1, !PT ;  /* 0x00000000000d7210 */ /* 0x000fc80000f5e4ff */
[C---:B------:R-:W-:Y:S01]  /*3890*/  ISETP.GT.AND.EX P1, PT, R17.reuse, RZ, PT, P3 ;  /* 0x000000ff1100720c */ /* 0x040fe20003f24330 */
[----:B------:R-:W-:-:S03]  /*38a0*/  IMAD.X R12, R17, 0x1, R17, P2 ;  /* 0x00000001110c7824 */ /* 0x000fc600010e0611 */
[----:B------:R-:W-:Y:S02]  /*38b0*/  SEL R13, R13, R0, P1 ;  /* 0x000000000d0d7207 */ /* 0x000fe40000800000 */
[----:B------:R-:W-:Y:S02]  /*38c0*/  SEL R0, R12, R17, P1 ;  /* 0x000000110c007207 */ /* 0x000fe40000800000 */
[----:B------:R-:W-:Y:S02]  /*38d0*/  IADD3 R13, P2, PT, R13, 0x1, RZ ;  /* 0x000000010d0d7810 */ /* 0x000fe40007f5e0ff */
[----:B------:R-:W-:Y:S02]  /*38e0*/  SEL R17, RZ, 0xffffffff, !P1 ;  /* 0xffffffffff117807 */ /* 0x000fe40004800000 */
[----:B------:R-:W-:Y:S01]  /*38f0*/  LOP3.LUT P1, R14, R14, 0x80000000, RZ, 0xc0, !PT ;  /* 0x800000000e0e7812 */ /* 0x000fe2000782c0ff */
[----:B------:R-:W-:Y:S02]  /*3900*/  IMAD.X R0, RZ, RZ, R0, P2 ;  /* 0x000000ffff007224 */ /* 0x000fe400010e0600 */
[----:B------:R-:W-:Y:S01]  /*3910*/  IMAD.IADD R2, R17, 0x1, -R2 ;  /* 0x0000000111027824 */ /* 0x000fe200078e0a02 */
[----:B------:R-:W-:-:S02]  /*3920*/  @!P0 LOP3.LUT R14, R14, 0x80000000, RZ, 0x3c, !PT ;  /* 0x800000000e0e8812 */ /* 0x000fc400078e3cff */
[----:B------:R-:W-:-:S04]  /*3930*/  SHF.R.U64 R13, R13, 0xa, R0 ;  /* 0x0000000a0d0d7819 */ /* 0x000fc80000001200 */
[----:B------:R-:W-:-:S04]  /*3940*/  IADD3 R13, P2, PT, R13, 0x1, RZ ;  /* 0x000000010d0d7810 */ /* 0x000fc80007f5e0ff */
[----:B------:R-:W-:-:S04]  /*3950*/  LEA.HI.X R0, R0, RZ, RZ, 0x16, P2 ;  /* 0x000000ff00007211 */ /* 0x000fc800010fb4ff */
[--C-:B------:R-:W-:Y:S02]  /*3960*/  SHF.R.U64 R12, R13, 0x1, R0.reuse ;  /* 0x000000010d0c7819 */ /* 0x100fe40000001200 */
[----:B------:R-:W-:Y:S01]  /*3970*/  SHF.R.U32.HI R13, RZ, 0x1e, R3 ;  /* 0x0000001eff0d7819 */ /* 0x000fe20000011603 */
[----:B------:R-:W-:Y:S01]  /*3980*/  IMAD.SHL.U32 R3, R2, 0x100000, RZ ;  /* 0x0010000002037824 */ /* 0x000fe200078e00ff */
[----:B------:R-:W-:Y:S02]  /*3990*/  SHF.R.U32.HI R0, RZ, 0x1, R0 ;  /* 0x00000001ff007819 */ /* 0x000fe40000011600 */
[----:B------:R-:W-:Y:S02]  /*39a0*/  IADD3 R12, P2, P3, RZ, RZ, R12 ;  /* 0x000000ffff0c7210 */ /* 0x000fe40007b5e00c */
[----:B------:R-:W-:Y:S02]  /*39b0*/  LEA.HI R18, R18, R13, RZ, 0x1 ;  /* 0x0000000d12127211 */ /* 0x000fe400078f08ff */
[----:B------:R-:W-:-:S03]  /*39c0*/  IADD3.X R3, PT, PT, R3, 0x3fe00000, R0, P2, P3 ;  /* 0x3fe0000003037810 */ /* 0x000fc600017e6400 */
[----:B------:R-:W-:Y:S01]  /*39d0*/  @P1 IMAD.MOV R18, RZ, RZ, -R18 ;  /* 0x000000ffff121224 */ /* 0x000fe200078e0a12 */
[----:B------:R-:W-:-:S07]  /*39e0*/  LOP3.LUT R14, R3, R14, RZ, 0xfc, !PT ;  /* 0x0000000e030e7212 */ /* 0x000fce00078efcff */
.L_x_33:
[----:B------:R-:W-:Y:S02]  /*39f0*/  IMAD.MOV.U32 R2, RZ, RZ, R15 ;  /* 0x000000ffff027224 */ /* 0x000fe400078e000f */
[----:B------:R-:W-:Y:S02]  /*3a00*/  IMAD.MOV.U32 R3, RZ, RZ, 0x0 ;  /* 0x00000000ff037424 */ /* 0x000fe400078e00ff */
[----:B------:R-:W-:Y:S02]  /*3a10*/  IMAD.MOV.U32 R0, RZ, RZ, R18 ;  /* 0x000000ffff007224 */ /* 0x000fe400078e0012 */
[----:B------:R-:W-:Y:S02]  /*3a20*/  IMAD.MOV.U32 R26, RZ, RZ, R12 ;  /* 0x000000ffff1a7224 */ /* 0x000fe400078e000c */
[----:B------:R-:W-:Y:S01]  /*3a30*/  IMAD.MOV.U32 R27, RZ, RZ, R14 ;  /* 0x000000ffff1b7224 */ /* 0x000fe200078e000e */
[----:B------:R-:W-:Y:S06]  /*3a40*/  RET.REL.NODEC R2 `(_Z18monte_carlo_kernelPdP17curandStateXORWOWddddddi) ;  /* 0xffffffc4026c7950 */ /* 0x000fec0003c3ffff */
.L_x_40:
[----:B------:R-:W-:-:S00]  /*3a50*/  BRA `(.L_x_40) ;  /* 0xfffffffc00fc7947 */ /* 0x000fc0000383ffff */
[----:B------:R-:W-:-:S00]  /*3a60*/  NOP ;  /* 0x0000000000007918 */ /* 0x000fc00000000000 */
        /* <DEDUP_REMOVED lines=9> */
.L_x_51:


//--------------------- .text._Z11init_randomP17curandStateXORWOWmi --------------------------
	.section	.text._Z11init_randomP17curandStateXORWOWmi,"ax",@progbits
	.align	128
        .global         _Z11init_randomP17curandStateXORWOWmi
        .type           _Z11init_randomP17curandStateXORWOWmi,@function
        .size           _Z11init_randomP17curandStateXORWOWmi,(.L_x_53 - _Z11init_randomP17curandStateXORWOWmi)
        .other          _Z11init_randomP17curandStateXORWOWmi,@"STO_CUDA_ENTRY STV_DEFAULT"
_Z11init_randomP17curandStateXORWOWmi:
.text._Z11init_randomP17curandStateXORWOWmi:
[----:B------:R-:W-:Y:S01]  /*0000*/  LDC R1, c[0x0][0x37c] ;  /* 0x0000df00ff017b82 */ /* 0x000fe20000000800 */
[----:B------:R-:W0:Y:S07]  /*0010*/  S2R R0, SR_TID.X ;  /* 0x0000000000007919 */ /* 0x000e2e0000002100 */
[----:B------:R-:W0:Y:S01]  /*0020*/  S2UR UR4, SR_CTAID.X ;  /* 0x00000000000479c3 */ /* 0x000e220000002500 */
[----:B------:R-:W1:Y:S07]  /*0030*/  LDCU UR5, c[0x0][0x390] ;  /* 0x00007200ff0577ac */ /* 0x000e6e0008000800 */
[----:B------:R-:W0:Y:S02]  /*0040*/  LDC R13, c[0x0][0x360] ;  /* 0x0000d800ff0d7b82 */ /* 0x000e240000000800 */
[----:B0-----:R-:W-:-:S05]  /*0050*/  IMAD R13, R13, UR4, R0 ;  /* 0x000000040d0d7c24 */ /* 0x001fca000f8e0200 */
[----:B-1----:R-:W-:-:S13]  /*0060*/  ISETP.GE.AND P0, PT, R13, UR5, PT ;  /* 0x000000050d007c0c */ /* 0x002fda000bf06270 */
[----:B------:R-:W-:Y:S05]  /*0070*/  @P0 EXIT ;  /* 0x000000000000094d */ /* 0x000fea0003800000 */
[----:B------:R-:W0:Y:S01]  /*0080*/  LDC.64 R2, c[0x0][0x388] ;  /* 0x0000e200ff027b82 */ /* 0x000e220000000a00 */
[----:B------:R-:W1:Y:S01]  /*0090*/  LDCU.64 UR4, c[0x0][0x358] ;  /* 0x00006b00ff0477ac */ /* 0x000e620008000a00 */
[----:B------:R-:W-:Y:S01]  /*00a0*/  ISETP.NE.AND P0, PT, R13, RZ, PT ;  /* 0x000000ff0d00720c */ /* 0x000fe20003f05270 */
[----:B------:R-:W-:Y:S05]  /*00b0*/  BSSY.RECONVERGENT B0, `(.L_x_41) ;  /* 0x00000e1000007945 */ /* 0x000fea0003800200 */
[----:B------:R-:W2:Y:S01]  /*00c0*/  LDC.64 R6, c[0x0][0x380] ;  /* 0x0000e000ff067b82 */ /* 0x000ea20000000a00 */
[----:B0-----:R-:W-:Y:S02]  /*00d0*/  LOP3.LUT R0, R2, 0xaad26b49, RZ, 0x3c, !PT ;  /* 0xaad26b4902007812 */ /* 0x001fe400078e3cff */
[----:B------:R-:W-:-:S03]  /*00e0*/  LOP3.LUT R2, R3, 0xf7dcefdd, RZ, 0x3c, !PT ;  /* 0xf7dcefdd03027812 */ /* 0x000fc600078e3cff */
[----:B------:R-:W-:Y:S02]  /*00f0*/  IMAD R0, R0, 0x4182bed5, RZ ;  /* 0x4182bed500007824 */ /* 0x000fe400078e02ff */
[----:B------:R-:W-:Y:S02]  /*0100*/  IMAD R3, R2, -0x658354e5, RZ ;  /* 0x9a7cab1b02037824 */ /* 0x000fe400078e02ff */
[----:B--2---:R-:W-:Y:S01]  /*0110*/  IMAD.WIDE R6, R13, 0x30, R6 ;  /* 0x000000300d067825 */ /* 0x004fe200078e0206 */
[C---:B------:R-:W-:Y:S02]  /*0120*/  LOP3.LUT R8, R0.reuse, 0x159a55e5, RZ, 0x3c, !PT ;  /* 0x159a55e500087812 */ /* 0x040fe400078e3cff */
[C---:B------:R-:W-:Y:S01]  /*0130*/  IADD3 R4, PT, PT, R0.reuse, 0x64f0c9, R3 ;  /* 0x0064f0c900047810 */ /* 0x040fe20007ffe003 */
[C---:B------:R-:W-:Y:S01]  /*0140*/  VIADD R5, R0.reuse, 0x75bcd15 ;  /* 0x075bcd1500057836 */ /* 0x040fe20000000000 */
[----:B------:R-:W-:Y:S01]  /*0150*/  LOP3.LUT R10, R3, 0x5491333, RZ, 0x3c, !PT ;  /* 0x05491333030a7812 */ /* 0x000fe200078e3cff */
[----:B------:R-:W-:-:S02]  /*0160*/  VIADD R11, R0, 0x583f19 ;  /* 0x00583f19000b7836 */ /* 0x000fc40000000000 */
[----:B------:R-:W-:Y:S01]  /*0170*/  VIADD R9, R3, 0x1f123bb5 ;  /* 0x1f123bb503097836 */ /* 0x000fe20000000000 */
[----:B-1----:R0:W-:Y:S04]  /*0180*/  STG.E.64 desc[UR4][R6.64], R4 ;  /* 0x0000000406007986 */ /* 0x0021e8000c101b04 */
[----:B------:R0:W-:Y:S04]  /*0190*/  STG.E.64 desc[UR4][R6.64+0x8], R8 ;  /* 0x0000080806007986 */ /* 0x0001e8000c101b04 */
[----:B------:R0:W-:Y:S01]  /*01a0*/  STG.E.64 desc[UR4][R6.64+0x10], R10 ;  /* 0x0000100a06007986 */ /* 0x0001e2000c101b04 */
[----:B------:R-:W-:Y:S05]  /*01b0*/  @!P0 BRA `(.L_x_42) ;  /* 0x0000000c00408947 */ /* 0x000fea0003800000 */
[----:B------:R-:W-:Y:S01]  /*01c0*/  SHF.R.S32.HI R0, RZ, 0x1f, R13 ;  /* 0x0000001fff007819 */ /* 0x000fe2000001140d */
[----:B------:R-:W-:-:S07]  /*01d0*/  IMAD.MOV.U32 R12, RZ, RZ, RZ ;  /* 0x000000ffff0c7224 */ /* 0x000fce00078e00ff */
.L_x_48:
[----:B-1----:R-:W-:Y:S01]  /*01e0*/  LOP3.LUT R2, R13, 0x3, RZ, 0xc0, !PT ;  /* 0x000000030d027812 */ /* 0x002fe200078ec0ff */
[----:B------:R-:W-:Y:S03]  /*01f0*/  BSSY.RECONVERGENT B1, `(.L_x_43) ;  /* 0x00000c6000017945 */ /* 0x000fe60003800200 */
[----:B------:R-:W-:-:S04]  /*0200*/  ISETP.NE.U32.AND P0, PT, R2, RZ, PT ;  /* 0x000000ff0200720c */ /* 0x000fc80003f05070 */
[----:B------:R-:W-:-:S13]  /*0210*/  ISETP.NE.AND.EX P0, PT, RZ, RZ, PT, P0 ;  /* 0x000000ffff00720c */ /* 0x000fda0003f05300 */
[----:B------:R-:W-:Y:S05]  /*0220*/  @!P0 BRA `(.L_x_44) ;  /* 0x0000000c00088947 */ /* 0x000fea0003800000 */
[----:B0-----:R-:W0:Y:S01]  /*0230*/  LDC.64 R8, c[0x4][RZ] ;  /* 0x01000000ff087b82 */ /* 0x001e220000000a00 */
[----:B------:R-:W-:Y:S02]  /*0240*/  IMAD.MOV.U32 R14, RZ, RZ, RZ ;  /* 0x000000ffff0e7224 */ /* 0x000fe400078e00ff */
[----:B0-----:R-:W-:-:S07]  /*0250*/  IMAD.WIDE.U32 R8, R12, 0xc80, R8 ;  /* 0x00000c800c087825 */ /* 0x001fce00078e0008 */
.L_x_47:
[----:B-1----:R-:W-:Y:S01]  /*0260*/  IMAD.MOV.U32 R15, RZ, RZ, RZ ;  /* 0x000000ffff0f7224 */ /* 0x002fe200078e00ff */
[----:B------:R-:W-:Y:S01]  /*0270*/  CS2R R2, SRZ ;  /* 0x0000000000027805 */ /* 0x000fe2000001ff00 */
[----:B------:R-:W-:Y:S01]  /*0280*/  IMAD.MOV.U32 R17, RZ, RZ, RZ ;  /* 0x000000ffff117224 */ /* 0x000fe200078e00ff */
[----:B------:R-:W-:-:S07]  /*0290*/  CS2R R4, SRZ ;  /* 0x0000000000047805 */ /* 0x000fce000001ff00 */
.L_x_46:
[----:B------:R-:W-:-:S05]  /*02a0*/  IMAD.WIDE.U32 R10, R17, 0x4, R6 ;  /* 0x00000004110a7825 */ /* 0x000fca00078e0006 */
[----:B------:R0:W5:Y:S01]  /*02b0*/  LDG.E R16, desc[UR4][R10.64+0x4] ;  /* 0x000004040a107981 */ /* 0x000162000c1e1900 */
[----:B------:R-:W-:-:S07]  /*02c0*/  IMAD.MOV.U32 R19, RZ, RZ, RZ ;  /* 0x000000ffff137224 */ /* 0x000fce00078e00ff */
.L_x_45:
[----:B-----5:R-:W-:Y:S01]  /*02d0*/  SHF.R.U32.HI R24, RZ, R19, R16 ;  /* 0x00000013ff187219 */ /* 0x020fe20000011610 */
[----:B0-----:R-:W-:-:S03]  /*02e0*/  IMAD.SHL.U32 R10, R17, 0x20, RZ ;  /* 0x00000020110a7824 */ /* 0x001fc600078e00ff */
[----:B------:R-:W-:Y:S01]  /*02f0*/  LOP3.LUT R11, R24, 0x1, RZ, 0xc0, !PT ;  /* 0x00000001180b7812 */ /* 0x000fe200078ec0ff */
[----:B------:R-:W-:-:S03]  /*0300*/  IMAD.IADD R10, R10, 0x1, R19 ;  /* 0x000000010a0a7824 */ /* 0x000fc600078e0213 */
[----:B------:R-:W-:Y:S01]  /*0310*/  ISETP.NE.U32.AND P0, PT, R11, 0x1, PT ;  /* 0x000000010b00780c */ /* 0x000fe20003f05070 */
[----:B------:R-:W-:-:S03]  /*0320*/  IMAD R11, R10, 0x5, RZ ;  /* 0x000000050a0b7824 */ /* 0x000fc600078e02ff */
[----:B------:R-:W-:Y:S01]  /*0330*/  R2P PR, R24, 0x7e ;  /* 0x0000007e18007804 */ /* 0x000fe20000000000 */
[----:B------:R-:W-:-:S08]  /*0340*/  IMAD.WIDE.U32 R10, R11, 0x4, R8 ;  /* 0x000000040b0a7825 */ /* 0x000fd000078e0008 */
[----:B------:R-:W2:Y:S04]  /*0350*/  @!P0 LDG.E R18, desc[UR4][R10.64] ;  /* 0x000000040a128981 */ /* 0x000ea8000c1e1900 */
[----:B------:R-:W3:Y:S04]  /*0360*/  @!P0 LDG.E R20, desc[UR4][R10.64+0x10] ;  /* 0x000010040a148981 */ /* 0x000ee8000c1e1900 */
[----:B------:R-:W4:Y:S04]  /*0370*/  @P1 LDG.E R22, desc[UR4][R10.64+0x14] ;  /* 0x000014040a161981 */ /* 0x000f28000c1e1900 */
[----:B------:R-:W4:Y:S04]  /*0380*/  @P2 LDG.E R26, desc[UR4][R10.64+0x28] ;  /* 0x000028040a1a2981 */ /* 0x000f28000c1e1900 */
[----:B------:R-:W4:Y:S04]  /*0390*/  @!P0 LDG.E R21, desc[UR4][R10.64+0x4] ;  /* 0x000004040a158981 */ /* 0x000f28000c1e1900 */
[----:B------:R-:W4:Y:S04]  /*03a0*/  @!P0 LDG.E R23, desc[UR4][R10.64+0xc] ;  /* 0x00000c040a178981 */ /* 0x000f28000c1e1900 */
[----:B------:R-:W4:Y:S04]  /*03b0*/  @P1 LDG.E R25, desc[UR4][R10.64+0x18] ;  /* 0x000018040a191981 */ /* 0x000f28000c1e1900 */
[----:B------:R-:W4:Y:S04]  /*03c0*/  @P3 LDG.E R28, desc[UR4][R10.64+0x3c] ;  /* 0x00003c040a1c3981 */ /* 0x000f28000c1e1900 */
[----:B------:R-:W4:Y:S01]  /*03d0*/  @P6 LDG.E R27, desc[UR4][R10.64+0x7c] ;  /* 0x00007c040a1b6981 */ /* 0x000f22000c1e1900 */
[----:B--2---:R-:W-:-:S03]  /*03e0*/  @!P0 LOP3.LUT R15, R15, R18, RZ, 0x3c, !PT ;  /* 0x000000120f0f8212 */ /* 0x004fc600078e3cff */
[----:B------:R-:W2:Y:S01]  /*03f0*/  @!P0 LDG.E R18, desc[UR4][R10.64+0x8] ;  /* 0x000008040a128981 */ /* 0x000ea2000c1e1900 */
[----:B---3--:R-:W-:-:S03]  /*0400*/  @!P0 LOP3.LUT R3, R3, R20, RZ, 0x3c, !PT ;  /* 0x0000001403038212 */ /* 0x008fc600078e3cff */
[----:B------:R-:W3:Y:S01]  /*0410*/  @P1 LDG.E R20, desc[UR4][R10.64+0x24] ;  /* 0x000024040a141981 */ /* 0x000ee2000c1e1900 */
[----:B----4-:R-:W-:-:S03]  /*0420*/  @P1 LOP3.LUT R15, R15, R22, RZ, 0x3c, !PT ;  /* 0x000000160f0f1212 */ /* 0x010fc600078e3cff */
[----:B------:R-:W4:Y:S01]  /*0430*/  @P2 LDG.E R22, desc[UR4][R10.64+0x38] ;  /* 0x000038040a162981 */ /* 0x000f22000c1e1900 */
[----:B------:R-:W-:-:S03]  /*0440*/  @P2 LOP3.LUT R15, R15, R26, RZ, 0x3c, !PT ;  /* 0x0000001a0f0f2212 */ /* 0x000fc600078e3cff */
[----:B------:R-:W4:Y:S01]  /*0450*/  @P4 LDG.E R26, desc[UR4][R10.64+0x50] ;  /* 0x000050040a1a4981 */ /* 0x000f22000c1e1900 */
[----:B------:R-:W-:-:S03]  /*0460*/  @!P0 LOP3.LUT R4, R4, R21, RZ, 0x3c, !PT ;  /* 0x0000001504048212 */ /* 0x000fc600078e3cff */
[----:B------:R-:W4:Y:S01]  /*0470*/  @P1 LDG.E R21, desc[UR4][R10.64+0x20] ;  /* 0x000020040a151981 */ /* 0x000f22000c1e1900 */
[----:B------:R-:W-:-:S03]  /*0480*/  @!P0 LOP3.LUT R2, R2, R23, RZ, 0x3c, !PT ;  /* 0x0000001702028212 */ /* 0x000fc600078e3cff */
[----:B------:R-:W4:Y:S01]  /*0490*/  @P2 LDG.E R23, desc[UR4][R10.64+0x2c] ;  /* 0x00002c040a172981 */ /* 0x000f22000c1e1900 */
[----:B------:R-:W-:-:S03]  /*04a0*/  @P1 LOP3.LUT R4, R4, R25, RZ, 0x3c, !PT ;  /* 0x0000001904041212 */ /* 0x000fc600078e3cff */
[----:B------:R-:W4:Y:S01]  /*04b0*/  @P2 LDG.E R25, desc[UR4][R10.64+0x34] ;  /* 0x000034040a192981 */ /* 0x000f22000c1e1900 */
[----:B--2---:R-:W-:-:S03]  /*04c0*/  @!P0 LOP3.LUT R5, R5, R18, RZ, 0x3c, !PT ;  /* 0x0000001205058212 */ /* 0x004fc600078e3cff */
[----:B------:R-:W2:Y:S01]  /*04d0*/  @P1 LDG.E R18, desc[UR4][R10.64+0x1c] ;  /* 0x00001c040a121981 */ /* 0x000ea2000c1e1900 */
[----:B---3--:R-:W-:-:S03]  /*04e0*/  @P1 LOP3.LUT R3, R3, R20, RZ, 0x3c, !PT ;  /* 0x0000001403031212 */ /* 0x008fc600078e3cff */
[----:B------:R-:W3:Y:S01]  /*04f0*/  @P2 LDG.E R20, desc[UR4][R10.64+0x30] ;  /* 0x000030040a142981 */ /* 0x000ee2000c1e1900 */
[----:B----4-:R-:W-:-:S03]  /*0500*/  @P2 LOP3.LUT R3, R3, R22, RZ, 0x3c, !PT ;  /* 0x0000001603032212 */ /* 0x010fc600078e3cff */
[----:B------:R-:W4:Y:S01]  /*0510*/  @P3 LDG.E R22, desc[UR4][R10.64+0x4c] ;  /* 0x00004c040a163981 */ /* 0x000f22000c1e1900 */
[----:B------:R-:W-:-:S04]  /*0520*/  @P3 LOP3.LUT R15, R15, R28, RZ, 0x3c, !PT ;  /* 0x0000001c0f0f3212 */ /* 0x000fc800078e3cff */
[----:B------:R-:W-:Y:S02]  /*0530*/  @P4 LOP3.LUT R15, R15, R26, RZ, 0x3c, !PT ;  /* 0x0000001a0f0f4212 */ /* 0x000fe400078e3cff */
[----:B------:R-:W-:Y:S01]  /*0540*/  @P1 LOP3.LUT R2, R2, R21, RZ, 0x3c, !PT ;  /* 0x0000001502021212 */ /* 0x000fe200078e3cff */
[----:B------:R-:W4:Y:S04]  /*0550*/  @P5 LDG.E R26, desc[UR4][R10.64+0x64] ;  /* 0x000064040a1a5981 */ /* 0x000f28000c1e1900 */
[----:B------:R-:W4:Y:S01]  /*0560*/  @P3 LDG.E R21, desc[UR4][R10.64+0x40] ;  /* 0x000040040a153981 */ /* 0x000f22000c1e1900 */
[----:B------:R-:W-:Y:S02]  /*0570*/  @P2 LOP3.LUT R4, R4, R23, RZ, 0x3c, !PT ;  /* 0x0000001704042212 */ /* 0x000fe400078e3cff */
[----:B------:R-:W-:Y:S01]  /*0580*/  @P2 LOP3.LUT R2, R2, R25, RZ, 0x3c, !PT ;  /* 0x0000001902022212 */ /* 0x000fe200078e3cff */
[----:B------:R-:W4:Y:S04]  /*0590*/  @P3 LDG.E R23, desc[UR4][R10.64+0x48] ;  /* 0x000048040a173981 */ /* 0x000f28000c1e1900 */
[----:B------:R-:W4:Y:S01]  /*05a0*/  @P4 LDG.E R25, desc[UR4][R10.64+0x54] ;  /* 0x000054040a194981 */ /* 0x000f22000c1e1900 */
[----:B--2---:R-:W-:-:S03]  /*05b0*/  @P1 LOP3.LUT R5, R5, R18, RZ, 0x3c, !PT ;  /* 0x0000001205051212 */ /* 0x004fc600078e3cff */
[----:B------:R-:W2:Y:S01]  /*05c0*/  @P3 LDG.E R18, desc[UR4][R10.64+0x44] ;  /* 0x000044040a123981 */ /* 0x000ea2000c1e1900 */
[----:B---3--:R-:W-:-:S03]  /*05d0*/  @P2 LOP3.LUT R5, R5, R20, RZ, 0x3c, !PT ;  /* 0x0000001405052212 */ /* 0x008fc600078e3cff */
[----:B------:R-:W3:Y:S01]  /*05e0*/  @P4 LDG.E R20, desc[UR4][R10.64+0x58] ;  /* 0x000058040a144981 */ /* 0x000ee2000c1e1900 */
[----:B----4-:R-:W-:-:S03]  /*05f0*/  @P3 LOP3.LUT R3, R3, R22, RZ, 0x3c, !PT ;  /* 0x0000001603033212 */ /* 0x010fc600078e3cff */
[----:B------:R-:W4:Y:S01]  /*0600*/  @P4 LDG.E R22, desc[UR4][R10.64+0x60] ;  /* 0x000060040a164981 */ /* 0x000f22000c1e1900 */
[----:B------:R-:W-:Y:S02]  /*0610*/  LOP3.LUT P0, RZ, R24, 0x80, RZ, 0xc0, !PT ;  /* 0x0000008018ff7812 */ /* 0x000fe4000780c0ff */
[----:B------:R-:W-:Y:S02]  /*0620*/  @P5 LOP3.LUT R15, R15, R26, RZ, 0x3c, !PT ;  /* 0x0000001a0f0f5212 */ /* 0x000fe400078e3cff */
[----:B------:R-:W4:Y:S01]  /*0630*/  @P6 LDG.E R26, desc[UR4][R10.64+0x78] ;  /* 0x000078040a1a6981 */ /* 0x000f22000c1e1900 */
[----:B------:R-:W-:-:S03]  /*0640*/  @P3 LOP3.LUT R4, R4, R21, RZ, 0x3c, !PT ;  /* 0x0000001504043212 */ /* 0x000fc600078e3cff */
[----:B------:R-:W4:Y:S01]  /*0650*/  @P4 LDG.E R21, desc[UR4][R10.64+0x5c] ;  /* 0x00005c040a154981 */ /* 0x000f22000c1e1900 */
[----:B------:R-:W-:-:S03]  /*0660*/  @P3 LOP3.LUT R2, R2, R23, RZ, 0x3c, !PT ;  /* 0x0000001702023212 */ /* 0x000fc600078e3cff */
[----:B------:R-:W4:Y:S01]  /*0670*/  @P5 LDG.E R23, desc[UR4][R10.64+0x68] ;  /* 0x000068040a175981 */ /* 0x000f22000c1e1900 */
[----:B------:R-:W-:-:S03]  /*0680*/  @P4 LOP3.LUT R4, R4, R25, RZ, 0x3c, !PT ;  /* 0x0000001904044212 */ /* 0x000fc600078e3cff */
[----:B------:R-:W4:Y:S01]  /*0690*/  @P5 LDG.E R25, desc[UR4][R10.64+0x70] ;  /* 0x000070040a195981 */ /* 0x000f22000c1e1900 */
[----:B--2---:R-:W-:-:S03]  /*06a0*/  @P3 LOP3.LUT R5, R5, R18, RZ, 0x3c, !PT ;  /* 0x0000001205053212 */ /* 0x004fc600078e3cff */
[----:B------:R-:W2:Y:S01]  /*06b0*/  @P5 LDG.E R18, desc[UR4][R10.64+0x6c] ;  /* 0x00006c040a125981 */ /* 0x000ea2000c1e1900 */
[----:B---3--:R-:W-:-:S03]  /*06c0*/  @P4 LOP3.LUT R5, R5, R20, RZ, 0x3c, !PT ;  /* 0x0000001405054212 */ /* 0x008fc600078e3cff */
[----:B------:R-:W3:Y:S01]  /*06d0*/  @P5 LDG.E R20, desc[UR4][R10.64+0x74] ;  /* 0x000074040a145981 */ /* 0x000ee2000c1e1900 */
[----:B----4-:R-:W-:-:S03]  /*06e0*/  @P4 LOP3.LUT R3, R3, R22, RZ, 0x3c, !PT ;  /* 0x0000001603034212 */ /* 0x010fc600078e3cff */
[----:B------:R-:W4:Y:S01]  /*06f0*/  @P0 LDG.E R22, desc[UR4][R10.64+0x8c] ;  /* 0x00008c040a160981 */ /* 0x000f22000c1e1900 */
[----:B------:R-:W-:-:S03]  /*0700*/  @P6 LOP3.LUT R15, R15, R26, RZ, 0x3c, !PT ;  /* 0x0000001a0f0f6212 */ /* 0x000fc600078e3cff */
        /* <DEDUP_REMOVED lines=13> */
[----:B------:R-:W-:Y:S02]  /*07e0*/  @P6 LOP3.LUT R4, R4, R27, RZ, 0x3c, !PT ;  /* 0x0000001b04046212 */ /* 0x000fe400078e3cff */
[----:B------:R-:W-:Y:S02]  /*07f0*/  @P6 LOP3.LUT R2, R2, R21, RZ, 0x3c, !PT ;  /* 0x0000001502026212 */ /* 0x000fe400078e3cff */
[----:B------:R-:W-:Y:S02]  /*0800*/  @P0 LOP3.LUT R4, R4, R23, RZ, 0x3c, !PT ;  /* 0x0000001704040212 */ /* 0x000fe400078e3cff */
[----:B------:R-:W-:Y:S02]  /*0810*/  @P0 LOP3.LUT R2, R2, R25, RZ, 0x3c, !PT ;  /* 0x0000001902020212 */ /* 0x000fe400078e3cff */
[----:B--2---:R-:W-:Y:S02]  /*0820*/  @P6 LOP3.LUT R5, R5, R18, RZ, 0x3c, !PT ;  /* 0x0000001205056212 */ /* 0x004fe400078e3cff */
[----:B---3--:R-:W-:-:S02]  /*0830*/  @P6 LOP3.LUT R3, R3, R20, RZ, 0x3c, !PT ;  /* 0x0000001403036212 */ /* 0x008fc400078e3cff */
[----:B----4-:R-:W-:Y:S02]  /*0840*/  @P0 LOP3.LUT R5, R5, R22, RZ, 0x3c, !PT ;  /* 0x0000001605050212 */ /* 0x010fe400078e3cff */
[----:B------:R-:W-:Y:S02]  /*0850*/  @P0 LOP3.LUT R3, R3, R26, RZ, 0x3c, !PT ;  /* 0x0000001a03030212 */ /* 0x000fe400078e3cff */
[----:B------:R-:W-:-:S13]  /*0860*/  R2P PR, R24.B1, 0x7f ;  /* 0x0000007f18007804 */ /* 0x000fda0000001000 */
[----:B------:R-:W2:Y:S04]  /*0870*/  @P0 LDG.E R18, desc[UR4][R10.64+0xa0] ;  /* 0x0000a0040a120981 */ /* 0x000ea8000c1e1900 */
[----:B------:R-:W3:Y:S04]  /*0880*/  @P1 LDG.E R22, desc[UR4][R10.64+0xb4] ;  /* 0x0000b4040a161981 */ /* 0x000ee8000c1e1900 */
[----:B------:R-:W4:Y:S04]  /*0890*/  @P2 LDG.E R26, desc[UR4][R10.64+0xc8] ;  /* 0x0000c8040a1a2981 */ /* 0x000f28000c1e1900 */
[----:B------:R-:W4:Y:S04]  /*08a0*/  @P3 LDG.E R28, desc[UR4][R10.64+0xdc] ;  /* 0x0000dc040a1c3981 */ /* 0x000f28000c1e1900 */
[----:B------:R-:W4:Y:S04]  /*08b0*/  @P0 LDG.E R23, desc[UR4][R10.64+0xa4] ;  /* 0x0000a4040a170981 */ /* 0x000f28000c1e1900 */
[----:B------:R-:W4:Y:S04]  /*08c0*/  @P0 LDG.E R20, desc[UR4][R10.64+0xa8] ;  /* 0x0000a8040a140981 */ /* 0x000f28000c1e1900 */
[----:B------:R-:W4:Y:S04]  /*08d0*/  @P4 LDG.E R25, desc[UR4][R10.64+0xf0] ;  /* 0x0000f0040a194981 */ /* 0x000f28000c1e1900 */
        /* <DEDUP_REMOVED lines=21> */
[----:B------:R-:W-:Y:S02]  /*0a30*/  LOP3.LUT P0, RZ, R24, 0x8000, RZ, 0xc0, !PT ;  /* 0x0000800018ff7812 */ /* 0x000fe4000780c0ff */
[----:B----4-:R-:W-:Y:S01]  /*0a40*/  @P5 LOP3.LUT R15, R15, R26, RZ, 0x3c, !PT ;  /* 0x0000001a0f0f5212 */ /* 0x010fe200078e3cff */
[----:B------:R-:W4:Y:S04]  /*0a50*/  @P3 LDG.E R24, desc[UR4][R10.64+0xe4] ;  /* 0x0000e4040a183981 */ /* 0x000f28000c1e1900 */
[----:B------:R-:W2:Y:S01]  /*0a60*/  @P6 LDG.E R26, desc[UR4][R10.64+0x118] ;  /* 0x000118040a1a6981 */ /* 0x000ea2000c1e1900 */
        /* <DEDUP_REMOVED lines=8> */
[----:B---3--:R-:W-:-:S03]  /*0af0*/  @P2 LOP3.LUT R3, R3, R22, RZ, 0x3c, !PT ;  /* 0x0000001603032212 */ /* 0x008fc600078e3cff */
[----:B------:R-:W3:Y:S01]  /*0b00*/  @P4 LDG.E R22, desc[UR4][R10.64+0x100] ;  /* 0x000100040a164981 */ /* 0x000ee2000c1e1900 */
[----:B--2---:R-:W-:-:S03]  /*0b10*/  @P6 LOP3.LUT R15, R15, R26, RZ, 0x3c, !PT ;  /* 0x0000001a0f0f6212 */ /* 0x004fc600078e3cff */
[----:B------:R-:W2:Y:S01]  /*0b20*/  @P0 LDG.E R26, desc[UR4][R10.64+0x12c] ;  /* 0x00012c040a1a0981 */ /* 0x000ea2000c1e1900 */
[----:B----4-:R-:W-:-:S03]  /*0b30*/  @P2 LOP3.LUT R2, R2, R23, RZ, 0x3c, !PT ;  /* 0x0000001702022212 */ /* 0x010fc600078e3cff */
[----:B------:R-:W4:Y:S01]  /*0b40*/  @P4 LDG.E R23, desc[UR4][R10.64+0xfc] ;  /* 0x0000fc040a174981 */ /* 0x000f22000c1e1900 */
[----:B------:R-:W-:-:S03]  /*0b50*/  @P2 LOP3.LUT R5, R5, R20, RZ, 0x3c, !PT ;  /* 0x0000001405052212 */ /* 0x000fc600078e3cff */
[----:B------:R-:W4:Y:S01]  /*0b60*/  @P4 LDG.E R20, desc[UR4][R10.64+0xf8] ;  /* 0x0000f8040a144981 */ /* 0x000f22000c1e1900 */
[----:B------:R-:W-:Y:S02]  /*0b70*/  @P3 LOP3.LUT R2, R2, R27, RZ, 0x3c, !PT ;  /* 0x0000001b02023212 */ /* 0x000fe400078e3cff */
[----:B------:R-:W-:Y:S01]  /*0b80*/  @P3 LOP3.LUT R4, R4, R25, RZ, 0x3c, !PT ;  /* 0x0000001904043212 */ /* 0x000fe200078e3cff */
[----:B------:R-:W4:Y:S01]  /*0b90*/  @P5 LDG.E R27, desc[UR4][R10.64+0x110] ;  /* 0x000110040a1b5981 */ /* 0x000f22000c1e1900 */
[----:B------:R-:W-:-:S03]  /*0ba0*/  @P3 LOP3.LUT R5, R5, R24, RZ, 0x3c, !PT ;  /* 0x0000001805053212 */ /* 0x000fc600078e3cff */
[----:B------:R-:W4:Y:S04]  /*0bb0*/  @P5 LDG.E R25, desc[UR4][R10.64+0x108] ;  /* 0x000108040a195981 */ /* 0x000f28000c1e1900 */
        /* <DEDUP_REMOVED lines=19> */
[----:B------:R-:W-:-:S05]  /*0cf0*/  VIADD R19, R19, 0x10 ;  /* 0x0000001013137836 */ /* 0x000fca0000000000 */
[----:B------:R-:W-:Y:S02]  /*0d00*/  ISETP.NE.AND P1, PT, R19, 0x20, PT ;  /* 0x000000201300780c */ /* 0x000fe40003f25270 */
[----:B------:R-:W-:Y:S02]  /*0d10*/  @P5 LOP3.LUT R3, R3, R18, RZ, 0x3c, !PT ;  /* 0x0000001203035212 */ /* 0x000fe400078e3cff */
[----:B------:R-:W-:Y:S02]  /*0d20*/  @P6 LOP3.LUT R4, R4, R21, RZ, 0x3c, !PT ;  /* 0x0000001504046212 */ /* 0x000fe400078e3cff */
[----:B---3--:R-:W-:-:S04]  /*0d30*/  @P6 LOP3.LUT R3, R3, R22, RZ, 0x3c, !PT ;  /* 0x0000001603036212 */ /* 0x008fc800078e3cff */
[----:B--2---:R-:W-:Y:S02]  /*0d40*/  @P0 LOP3.LUT R3, R3, R26, RZ, 0x3c, !PT ;  /* 0x0000001a03030212 */ /* 0x004fe400078e3cff */
[----:B----4-:R-:W-:Y:S02]  /*0d50*/  @P6 LOP3.LUT R2, R2, R23, RZ, 0x3c, !PT ;  /* 0x0000001702026212 */ /* 0x010fe400078e3cff */
[----:B------:R-:W-:Y:S02]  /*0d60*/  @P6 LOP3.LUT R5, R5, R20, RZ, 0x3c, !PT ;  /* 0x0000001405056212 */ /* 0x000fe400078e3cff */
[----:B------:R-:W-:Y:S02]  /*0d70*/  @P0 LOP3.LUT R2, R2, R27, RZ, 0x3c, !PT ;  /* 0x0000001b02020212 */ /* 0x000fe400078e3cff */
[----:B------:R-:W-:Y:S02]  /*0d80*/  @P0 LOP3.LUT R4, R4, R25, RZ, 0x3c, !PT ;  /* 0x0000001904040212 */ /* 0x000fe400078e3cff */
[----:B------:R-:W-:Y:S01]  /*0d90*/  @P0 LOP3.LUT R5, R5, R24, RZ, 0x3c, !PT ;  /* 0x0000001805050212 */ /* 0x000fe200078e3cff */
[----:B------:R-:W-:Y:S06]  /*0da0*/  @P1 BRA `(.L_x_45) ;  /* 0xfffffff400481947 */ /* 0x000fec000383ffff */
[----:B------:R-:W-:-:S05]  /*0db0*/  VIADD R17, R17, 0x1 ;  /* 0x0000000111117836 */ /* 0x000fca0000000000 */
[----:B------:R-:W-:-:S13]  /*0dc0*/  ISETP.NE.AND P0, PT, R17, 0x5, PT ;  /* 0x000000051100780c */ /* 0x000fda0003f05270 */
[----:B------:R-:W-:Y:S05]  /*0dd0*/  @P0 BRA `(.L_x_46) ;  /* 0xfffffff400300947 */ /* 0x000fea000383ffff */
[----:B------:R1:W-:Y:S01]  /*0de0*/  STG.E.64 desc[UR4][R6.64+0x8], R4 ;  /* 0x0000080406007986 */ /* 0x0003e2000c101b04 */
[----:B------:R-:W-:Y:S01]  /*0df0*/  VIADD R14, R14, 0x1 ;  /* 0x000000010e0e7836 */ /* 0x000fe20000000000 */
[----:B------:R-:W-:Y:S02]  /*0e00*/  LOP3.LUT R11, R13, 0x3, RZ, 0xc0, !PT ;  /* 0x000000030d0b7812 */ /* 0x000fe400078ec0ff */
[----:B------:R1:W-:Y:S02]  /*0e10*/  STG.E.64 desc[UR4][R6.64+0x10], R2 ;  /* 0x0000100206007986 */ /* 0x0003e4000c101b04 */
[----:B------:R-:W-:Y:S02]  /*0e20*/  ISETP.GE.U32.AND P0, PT, R14, R11, PT ;  /* 0x0000000b0e00720c */ /* 0x000fe40003f06070 */
[----:B------:R1:W-:Y:S11]  /*0e30*/  STG.E desc[UR4][R6.64+0x4], R15 ;  /* 0x0000040f06007986 */ /* 0x0003f6000c101904 */
[----:B------:R-:W-:Y:S05]  /*0e40*/  @!P0 BRA `(.L_x_47) ;  /* 0xfffffff400048947 */ /* 0x000fea000383ffff */
.L_x_44:
[----:B------:R-:W-:Y:S05]  /*0e50*/  BSYNC.RECONVERGENT B1 ;  /* 0x0000000000017941 */ /* 0x000fea0003800200 */
.L_x_43:
[C---:B------:R-:W-:Y:S01]  /*0e60*/  ISETP.GT.U32.AND P0, PT, R13.reuse, 0x3, PT ;  /* 0x000000030d00780c */ /* 0x040fe20003f04070 */
[----:B------:R-:W-:Y:S01]  /*0e70*/  VIADD R12, R12, 0x1 ;  /* 0x000000010c0c7836 */ /* 0x000fe20000000000 */
[--C-:B------:R-:W-:Y:S02]  /*0e80*/  SHF.R.U64 R13, R13, 0x2, R0.reuse ;  /* 0x000000020d0d7819 */ /* 0x100fe40000001200 */
[----:B------:R-:W-:Y:S02]  /*0e90*/  ISETP.GT.U32.AND.EX P0, PT, R0, RZ, PT, P0 ;  /* 0x000000ff0000720c */ /* 0x000fe40003f04100 */
[----:B------:R-:W-:-:S11]  /*0ea0*/  SHF.R.U32.HI R0, RZ, 0x2, R0 ;  /* 0x00000002ff007819 */ /* 0x000fd60000011600 */
[----:B------:R-:W-:Y:S05]  /*0eb0*/  @P0 BRA `(.L_x_48) ;  /* 0xfffffff000c80947 */ /* 0x000fea000383ffff */
.L_x_42:
[----:B------:R-:W-:Y:S05]  /*0ec0*/  BSYNC.RECONVERGENT B0 ;  /* 0x0000000000007941 */ /* 0x000fea0003800200 */
.L_x_41:
[----:B------:R-:W-:Y:S04]  /*0ed0*/  STG.E.64 desc[UR4][R6.64+0x18], RZ ;  /* 0x000018ff06007986 */ /* 0x000fe8000c101b04 */
[----:B------:R-:W-:Y:S04]  /*0ee0*/  STG.E desc[UR4][R6.64+0x20], RZ ;  /* 0x000020ff06007986 */ /* 0x000fe8000c101904 */
[----:B------:R-:W-:Y:S01]  /*0ef0*/  STG.E.64 desc[UR4][R6.64+0x28], RZ ;  /* 0x000028ff06007986 */ /* 0x000fe2000c101b04 */
[----:B------:R-:W-:Y:S05]  /*0f00*/  EXIT ;  /* 0x000000000000794d */ /* 0x000fea0003800000 */
.L_x_49:
        /* <DEDUP_REMOVED lines=15> */
.L_x_53:


//--------------------- .nv.global.init           --------------------------
	.section	.nv.global.init,"aw",@progbits
	.align	16
.nv.global.init:
	.type		__cudart_sin_cos_coeffs,@object
	.size		__cudart_sin_cos_coeffs,(__cudart_i2opi_d - __cudart_sin_cos_coeffs)
__cudart_sin_cos_coeffs:
        /*0000*/ 	.byte	0x46, 0xd2, 0xb0, 0x2c, 0xf1, 0xe5, 0x5a, 0xbe, 0x92, 0xe3, 0xac, 0x69, 0xe3, 0x1d, 0xc7, 0x3e
        /*0010*/ 	.byte	0xa1, 0x62, 0xdb, 0x19, 0xa0, 0x01, 0x2a, 0xbf, 0x18, 0x08, 0x11, 0x11, 0x11, 0x11, 0x81, 0x3f
        /*0020*/ 	.byte	0x54, 0x55, 0x55, 0x55, 0x55, 0x55, 0xc5, 0xbf, 0x00, 0x00, 0x00, 0x00, 0x00, 0x00, 0x00, 0x00
        /*0030*/ 	.byte	0x00, 0x00, 0x00, 0x00, 0x00, 0x00, 0x00, 0x00, 0x64, 0x81, 0xfd, 0x20, 0x83, 0xff, 0xa8, 0xbd
        /*0040*/ 	.byte	0x28, 0x85, 0xef, 0xc1, 0xa7, 0xee, 0x21, 0x3e, 0xd9, 0xe6, 0x06, 0x8e, 0x4f, 0x7e, 0x92, 0xbe
        /*0050*/ 	.byte	0xe9, 0xbc, 0xdd, 0x19, 0xa0, 0x01, 0xfa, 0x3e, 0x47, 0x5d, 0xc1, 0x16, 0x6c, 0xc1, 0x56, 0xbf
        /*0060*/ 	.byte	0x51, 0x55, 0x55, 0x55, 0x55, 0x55, 0xa5, 0x3f, 0x00, 0x00, 0x00, 0x00, 0x00, 0x00, 0xe0, 0xbf
        /*0070*/ 	.byte	0x00, 0x00, 0x00, 0x00, 0x00, 0x00, 0xf0, 0x3f, 0x00, 0x00, 0x00, 0x00, 0x00, 0x00, 0x00, 0x00
	.type		__cudart_i2opi_d,@object
	.size		__cudart_i2opi_d,(mrg32k3aM1SubSeq - __cudart_i2opi_d)
__cudart_i2opi_d:
        /* <DEDUP_REMOVED lines=9> */
	.type		mrg32k3aM1SubSeq,@object
	.size		mrg32k3aM1SubSeq,(mrg32k3aM2SubSeq - mrg32k3aM1SubSeq)
mrg32k3aM1SubSeq:
        /* <DEDUP_REMOVED lines=126> */
	.type		mrg32k3aM2SubSeq,@object
	.size		mrg32k3aM2SubSeq,(mrg32k3aM1 - mrg32k3aM2SubSeq)
mrg32k3aM2SubSeq:
        /* <DEDUP_REMOVED lines=126> */
	.type		mrg32k3aM1,@object
	.size		mrg32k3aM1,(mrg32k3aM1Seq - mrg32k3aM1)
mrg32k3aM1:
        /* <DEDUP_REMOVED lines=144> */
	.type		mrg32k3aM1Seq,@object
	.size		mrg32k3aM1Seq,(mrg32k3aM2 - mrg32k3aM1Seq)
mrg32k3aM1Seq:
        /* <DEDUP_REMOVED lines=144> */
	.type		mrg32k3aM2,@object
	.size		mrg32k3aM2,(mrg32k3aM2Seq - mrg32k3aM2)
mrg32k3aM2:
        /* <DEDUP_REMOVED lines=144> */
	.type		mrg32k3aM2Seq,@object
	.size		mrg32k3aM2Seq,(precalc_xorwow_matrix - mrg32k3aM2Seq)
mrg32k3aM2Seq:
        /* <DEDUP_REMOVED lines=144> */
	.type		precalc_xorwow_matrix,@object
	.size		precalc_xorwow_matrix,(precalc_xorwow_offset_matrix - precalc_xorwow_matrix)
precalc_xorwow_matrix:
        /* <DEDUP_REMOVED lines=6400> */
	.type		precalc_xorwow_offset_matrix,@object
	.size		precalc_xorwow_offset_matrix,(.L_1 - precalc_xorwow_offset_matrix)
precalc_xorwow_offset_matrix:
        /* <DEDUP_REMOVED lines=6400> */
.L_1:


//--------------------- .nv.shared._Z18monte_carlo_kernelPdP17curandStateXORWOWddddddi --------------------------
	.section	.nv.shared._Z18monte_carlo_kernelPdP17curandStateXORWOWddddddi,"aw",@nobits
	.sectionflags	@""
	.align	16
	.zero		1024


//--------------------- .nv.shared.reserved.0     --------------------------
	.section	.nv.shared.reserved.0,"aw",@nobits
	.weak		__nv_reservedSMEM_offset_0_alias
	.size		__nv_reservedSMEM_offset_0_alias, 0, 64
	.other		__nv_reservedSMEM_offset_0_alias,@"STO_CUDA_RESERVED_SHARED STV_DEFAULT"
__nv_reservedSMEM_offset_0_alias:
	.zero		0
	.zero		64


//--------------------- .nv.shared._Z11init_randomP17curandStateXORWOWmi --------------------------
	.section	.nv.shared._Z11init_randomP17curandStateXORWOWmi,"aw",@nobits
	.sectionflags	@""
	.align	16
	.zero		1024


//--------------------- .nv.constant0._Z18monte_carlo_kernelPdP17curandStateXORWOWddddddi --------------------------
	.section	.nv.constant0._Z18monte_carlo_kernelPdP17curandStateXORWOWddddddi,"a",@progbits
	.sectionflags	@""
	.align	4
.nv.constant0._Z18monte_carlo_kernelPdP17curandStateXORWOWddddddi:
	.zero		964


//--------------------- .nv.constant0._Z11init_randomP17curandStateXORWOWmi --------------------------
	.section	.nv.constant0._Z11init_randomP17curandStateXORWOWmi,"a",@progbits
	.sectionflags	@""
	.align	4
.nv.constant0._Z11init_randomP17curandStateXORWOWmi:
	.zero		916


//--------------------- SYMBOLS --------------------------

	.type		.nv.reservedSmem.offset0,@object
	.size		.nv.reservedSmem.offset0,0x4
	.type		.nv.reservedSmem.cap,@object
	.size		.nv.reservedSmem.cap,0x4
